def matmul_kernel(
    a_ptr,
    b_ptr,
    c_ptr,
    M,
    N,
    K,
    stride_am,
    stride_ak,
    stride_bk,
    stride_bn,
    stride_cm,
    stride_cn,
    BLOCK_M: tl.constexpr,
    BLOCK_N: tl.constexpr,
    BLOCK_K: tl.constexpr,
    GROUP_M: tl.constexpr,
):
    pid = tl.program_id(axis=0)
    num_pid_m = tl.cdiv(M, BLOCK_M)
    num_pid_n = tl.cdiv(N, BLOCK_N)
    num_pid_in_group = GROUP_M * num_pid_n
    group_id = pid // num_pid_in_group
    first_pid_m = group_id * GROUP_M
    group_size_m = min(num_pid_m - first_pid_m, GROUP_M)
    pid_m = first_pid_m + ((pid % num_pid_in_group) % group_size_m)
    pid_n = (pid % num_pid_in_group) // group_size_m

    offs_am = (pid_m * BLOCK_M + tl.arange(0, BLOCK_M)) % M
    offs_bn = (pid_n * BLOCK_N + tl.arange(0, BLOCK_N)) % N
    offs_k = tl.arange(0, BLOCK_K)
    a_ptrs = a_ptr + offs_am[:, None] * stride_am + offs_k[None, :] * stride_ak
    b_ptrs = b_ptr + offs_k[:, None] * stride_bk + offs_bn[None, :] * stride_bn

    acc = tl.zeros((BLOCK_M, BLOCK_N), dtype=tl.float32)
    for kk in range(0, tl.cdiv(K, BLOCK_K)):
        a = tl.load(a_ptrs, mask=offs_k[None, :] < K - kk * BLOCK_K, other=0.0)
        b = tl.load(b_ptrs, mask=offs_k[:, None] < K - kk * BLOCK_K, other=0.0)
        acc = tl.dot(a, b, acc)
        a_ptrs += BLOCK_K * stride_ak
        b_ptrs += BLOCK_K * stride_bk

    c = acc.to(c_ptr.dtype.element_ty)
    offs_cm = pid_m * BLOCK_M + tl.arange(0, BLOCK_M)
    offs_cn = pid_n * BLOCK_N + tl.arange(0, BLOCK_N)
    c_ptrs = c_ptr + offs_cm[:, None] * stride_cm + offs_cn[None, :] * stride_cn
    mask = (offs_cm[:, None] < M) & (offs_cn[None, :] < N)
    tl.store(c_ptrs, c, mask=mask)

# config = {"BLOCK_K": 64, "BLOCK_M": 128, "BLOCK_N": 64, "GROUP_M": 8, "arch": "sm_100", "dtype": "fp32", "num_ctas": 1, "num_stages": 4, "num_warps": 4}
# arch = sm_100


// ===== COMPILED SASS (sm_100a) =====

	.target	sm_100a

	.elftype	@"ET_EXEC"


//--------------------- .note.nv.tkinfo           --------------------------
	.section	.note.nv.tkinfo,"",@"SHT_NOTE"
	.sectionflags	@"SHF_NOTE_NV_TKINFO"
	.tkinfo
        /*0018*/ 	.word	0x00000081
        /*0030*/ 	.string	""
        /*0030*/ 	.string	"ptxas-blackwell"
        /*0030*/ 	.string	"Cuda compilation tools, release 12.9, V12.9.86"
        /*0030*/ 	.string	"Build cuda_12.9.r12.9/compiler.36037853_0"
        /*0030*/ 	.string	"-v  -suppress-debug-info  -lineinfo  -arch sm_100a "



//--------------------- .note.nv.cuver            --------------------------
	.section	.note.nv.cuver,"",@"SHT_NOTE"
	.sectionflags	@"SHF_NOTE_NV_CUVER"
        /*0018*/ 	.short	0x0001
        /*001a*/ 	.short	0x0064
        /*001c*/ 	.short	0x0001
        /*001e*/ 	.short	0x0000
        /*0020*/ 	.short	0x0001
        /*0022*/ 	.short	0x0000


//--------------------- .nv.info                  --------------------------
	.section	.nv.info,"",@"SHT_CUDA_INFO"
	.align	4


	//----- nvinfo : EIATTR_REGCOUNT
	.align		4
        /*0000*/ 	.byte	0x04, 0x2f
        /*0002*/ 	.short	(.L_4 - .L_3)
	.align		4
.L_3:
        /*0004*/ 	.word	index@(matmul_kernel)
        /*0008*/ 	.word	0x000000ff


	//----- nvinfo : EIATTR_FRAME_SIZE
	.align		4
.L_4:
        /*000c*/ 	.byte	0x04, 0x11
        /*000e*/ 	.short	(.L_6 - .L_5)
	.align		4
.L_5:
        /*0010*/ 	.word	index@($__internal_2_$__cuda_sm10x_tcgen05_guardrail_trap_unallocated_columns_being_dealloced)
        /*0014*/ 	.word	0x000000d8


	//----- nvinfo : EIATTR_FRAME_SIZE
	.align		4
.L_6:
        /*0018*/ 	.byte	0x04, 0x11
        /*001a*/ 	.short	(.L_8 - .L_7)
	.align		4
.L_7:
        /*001c*/ 	.word	index@($__internal_1_$__cuda_sm10x_tcgen05_guardrail_trap_phase_invalid_during_alloc)
        /*0020*/ 	.word	0x000000d8


	//----- nvinfo : EIATTR_FRAME_SIZE
	.align		4
.L_8:
        /*0024*/ 	.byte	0x04, 0x11
        /*0026*/ 	.short	(.L_10 - .L_9)
	.align		4
.L_9:
        /*0028*/ 	.word	index@($__internal_0_$__cuda_sm10x_tcgen05_guardrail_trap_col_being_dealloced_not_returned_by_alloc)
        /*002c*/ 	.word	0x000000d8


	//----- nvinfo : EIATTR_FRAME_SIZE
	.align		4
.L_10:
        /*0030*/ 	.byte	0x04, 0x11
        /*0032*/ 	.short	(.L_12 - .L_11)
	.align		4
.L_11:
        /*0034*/ 	.word	index@(matmul_kernel)
        /*0038*/ 	.word	0x000000d8


	//----- nvinfo : EIATTR_MIN_STACK_SIZE
	.align		4
.L_12:
        /*003c*/ 	.byte	0x04, 0x12
        /*003e*/ 	.short	(.L_14 - .L_13)
	.align		4
.L_13:
        /*0040*/ 	.word	index@(matmul_kernel)
        /*0044*/ 	.word	0x000000d8
.L_14:


//--------------------- .nv.info.matmul_kernel    --------------------------
	.section	.nv.info.matmul_kernel,"",@"SHT_CUDA_INFO"
	.sectionflags	@""
	.align	4


	//----- nvinfo : EIATTR_CUDA_API_VERSION
	.align		4
        /*0000*/ 	.byte	0x04, 0x37
        /*0002*/ 	.short	(.L_16 - .L_15)
.L_15:
        /*0004*/ 	.word	0x00000081


	//----- nvinfo : EIATTR_KPARAM_INFO
	.align		4
.L_16:
        /*0008*/ 	.byte	0x04, 0x17
        /*000a*/ 	.short	(.L_18 - .L_17)
.L_17:
        /*000c*/ 	.word	0x00000000
        /*0010*/ 	.short	0x000d
        /*0012*/ 	.short	0x0048
        /*0014*/ 	.byte	0x00, 0xf4, 0x21, 0x00


	//----- nvinfo : EIATTR_KPARAM_INFO
	.align		4
.L_18:
        /*0018*/ 	.byte	0x04, 0x17
        /*001a*/ 	.short	(.L_20 - .L_19)
.L_19:
        /*001c*/ 	.word	0x00000000
        /*0020*/ 	.short	0x000c
        /*0022*/ 	.short	0x0040
        /*0024*/ 	.byte	0x00, 0xf4, 0x21, 0x00


	//----- nvinfo : EIATTR_KPARAM_INFO
	.align		4
.L_20:
        /*0028*/ 	.byte	0x04, 0x17
        /*002a*/ 	.short	(.L_22 - .L_21)
.L_21:
        /*002c*/ 	.word	0x00000000
        /*0030*/ 	.short	0x000b
        /*0032*/ 	.short	0x0038
        /*0034*/ 	.byte	0x00, 0xf0, 0x11, 0x00


	//----- nvinfo : EIATTR_KPARAM_INFO
	.align		4
.L_22:
        /*0038*/ 	.byte	0x04, 0x17
        /*003a*/ 	.short	(.L_24 - .L_23)
.L_23:
        /*003c*/ 	.word	0x00000000
        /*0040*/ 	.short	0x000a
        /*0042*/ 	.short	0x0034
        /*0044*/ 	.byte	0x00, 0xf0, 0x11, 0x00


	//----- nvinfo : EIATTR_KPARAM_INFO
	.align		4
.L_24:
        /*0048*/ 	.byte	0x04, 0x17
        /*004a*/ 	.short	(.L_26 - .L_25)
.L_25:
        /*004c*/ 	.word	0x00000000
        /*0050*/ 	.short	0x0009
        /*0052*/ 	.short	0x0030
        /*0054*/ 	.byte	0x00, 0xf0, 0x11, 0x00


	//----- nvinfo : EIATTR_KPARAM_INFO
	.align		4
.L_26:
        /*0058*/ 	.byte	0x04, 0x17
        /*005a*/ 	.short	(.L_28 - .L_27)
.L_27:
        /*005c*/ 	.word	0x00000000
        /*0060*/ 	.short	0x0008
        /*0062*/ 	.short	0x002c
        /*0064*/ 	.byte	0x00, 0xf0, 0x11, 0x00


	//----- nvinfo : EIATTR_KPARAM_INFO
	.align		4
.L_28:
        /*0068*/ 	.byte	0x04, 0x17
        /*006a*/ 	.short	(.L_30 - .L_29)
.L_29:
        /*006c*/ 	.word	0x00000000
        /*0070*/ 	.short	0x0007
        /*0072*/ 	.short	0x0028
        /*0074*/ 	.byte	0x00, 0xf0, 0x11, 0x00


	//----- nvinfo : EIATTR_KPARAM_INFO
	.align		4
.L_30:
        /*0078*/ 	.byte	0x04, 0x17
        /*007a*/ 	.short	(.L_32 - .L_31)
.L_31:
        /*007c*/ 	.word	0x00000000
        /*0080*/ 	.short	0x0006
        /*0082*/ 	.short	0x0024
        /*0084*/ 	.byte	0x00, 0xf0, 0x11, 0x00


	//----- nvinfo : EIATTR_KPARAM_INFO
	.align		4
.L_32:
        /*0088*/ 	.byte	0x04, 0x17
        /*008a*/ 	.short	(.L_34 - .L_33)
.L_33:
        /*008c*/ 	.word	0x00000000
        /*0090*/ 	.short	0x0005
        /*0092*/ 	.short	0x0020
        /*0094*/ 	.byte	0x00, 0xf0, 0x11, 0x00


	//----- nvinfo : EIATTR_KPARAM_INFO
	.align		4
.L_34:
        /*0098*/ 	.byte	0x04, 0x17
        /*009a*/ 	.short	(.L_36 - .L_35)
.L_35:
        /*009c*/ 	.word	0x00000000
        /*00a0*/ 	.short	0x0004
        /*00a2*/ 	.short	0x001c
        /*00a4*/ 	.byte	0x00, 0xf0, 0x11, 0x00


	//----- nvinfo : EIATTR_KPARAM_INFO
	.align		4
.L_36:
        /*00a8*/ 	.byte	0x04, 0x17
        /*00aa*/ 	.short	(.L_38 - .L_37)
.L_37:
        /*00ac*/ 	.word	0x00000000
        /*00b0*/ 	.short	0x0003
        /*00b2*/ 	.short	0x0018
        /*00b4*/ 	.byte	0x00, 0xf0, 0x11, 0x00


	//----- nvinfo : EIATTR_KPARAM_INFO
	.align		4
.L_38:
        /*00b8*/ 	.byte	0x04, 0x17
        /*00ba*/ 	.short	(.L_40 - .L_39)
.L_39:
        /*00bc*/ 	.word	0x00000000
        /*00c0*/ 	.short	0x0002
        /*00c2*/ 	.short	0x0010
        /*00c4*/ 	.byte	0x00, 0xf4, 0x21, 0x00


	//----- nvinfo : EIATTR_KPARAM_INFO
	.align		4
.L_40:
        /*00c8*/ 	.byte	0x04, 0x17
        /*00ca*/ 	.short	(.L_42 - .L_41)
.L_41:
        /*00cc*/ 	.word	0x00000000
        /*00d0*/ 	.short	0x0001
        /*00d2*/ 	.short	0x0008
        /*00d4*/ 	.byte	0x00, 0xf4, 0x21, 0x00


	//----- nvinfo : EIATTR_KPARAM_INFO
	.align		4
.L_42:
        /*00d8*/ 	.byte	0x04, 0x17
        /*00da*/ 	.short	(.L_44 - .L_43)
.L_43:
        /*00dc*/ 	.word	0x00000000
        /*00e0*/ 	.short	0x0000
        /*00e2*/ 	.short	0x0000
        /*00e4*/ 	.byte	0x00, 0xf4, 0x21, 0x00


	//----- nvinfo : EIATTR_AT_ENTRY_FRAGMENTS
	.align		4
.L_44:
        /*00e8*/ 	.byte	0x04, 0x4f
        /*00ea*/ 	.short	(.L_46 - .L_45)


	//   ....[0]....
.L_45:
        /*00ec*/ 	.word	0x00000004


	//----- nvinfo : EIATTR_RESERVED_SMEM_USED
	.align		4
.L_46:
        /*00f0*/ 	.byte	0x01, 0x41
	.zero		2


	//----- nvinfo : EIATTR_SPARSE_MMA_MASK
	.align		4
        /*00f4*/ 	.byte	0x03, 0x50
        /*00f6*/ 	.short	0x0000


	//----- nvinfo : EIATTR_TCGEN05_1CTA_USED
	.align		4
        /*00f8*/ 	.byte	0x01, 0x51
	.zero		2


	//----- nvinfo : EIATTR_MAXREG_COUNT
	.align		4
        /*00fc*/ 	.byte	0x03, 0x1b
        /*00fe*/ 	.short	0x00ff


	//----- nvinfo : EIATTR_NUM_BARRIERS
	.align		4
        /*0100*/ 	.byte	0x02, 0x4c
        /*0102*/ 	.byte	0x01
	.zero		1


	//----- nvinfo : EIATTR_ANNOTATIONS
	.align		4
        /*0104*/ 	.byte	0x04, 0x55
        /*0106*/ 	.short	(.L_48 - .L_47)


	//   ....[0]....
.L_47:
        /*0108*/ 	.word	0x00000001
        /*010c*/ 	.byte	0xf0, 0x09, 0x00, 0x00, 0x01, 0x00, 0x00, 0x00, 0xe0, 0x22, 0x00, 0x00, 0x01, 0x00, 0x00, 0x00
        /* <DEDUP_REMOVED lines=58> */
        /*04bc*/ 	.byte	0xe0, 0xed, 0x00, 0x00, 0x01, 0x00, 0x00, 0x00, 0x60, 0xf0, 0x00, 0x00


	//----- nvinfo : EIATTR_INT_WARP_WIDE_INSTR_OFFSETS
	.align		4
.L_48:
        /*04c8*/ 	.byte	0x04, 0x31
        /*04ca*/ 	.short	(.L_50 - .L_49)


	//   ....[0]....
.L_49:
        /*04cc*/ 	.word	0x00003810


	//   ....[1]....
        /*04d0*/ 	.word	0x00003840


	//   ....[2]....
        /*04d4*/ 	.word	0x00003900


	//   ....[3]....
        /*04d8*/ 	.word	0x00010b30


	//   ....[4]....
        /*04dc*/ 	.word	0x00010b80


	//----- nvinfo : EIATTR_COOP_GROUP_MASK_REGIDS
	.align		4
.L_50:
        /*04e0*/ 	.byte	0x04, 0x29
        /*04e2*/ 	.short	(.L_52 - .L_51)


	//   ....[0]....
.L_51:
        /*04e4*/ 	.word	0xffffffff


	//   ....[1]....
        /*04e8*/ 	.word	0xffffffff


	//   ....[2]....
        /*04ec*/ 	.word	0xffffffff


	//   ....[3]....
        /*04f0*/ 	.word	0xffffffff


	//----- nvinfo : EIATTR_COOP_GROUP_INSTR_OFFSETS
	.align		4
.L_52:
        /*04f4*/ 	.byte	0x04, 0x28
        /*04f6*/ 	.short	(.L_54 - .L_53)


	//   ....[0]....
.L_53:
        /*04f8*/ 	.word	0x00000070


	//   ....[1]....
        /*04fc*/ 	.word	0x00000330


	//   ....[2]....
        /*0500*/ 	.word	0x000109c0


	//   ....[3]....
        /*0504*/ 	.word	0x00010c30


	//----- nvinfo : EIATTR_VRC_CTA_INIT_COUNT
	.align		4
.L_54:
        /*0508*/ 	.byte	0x02, 0x4a
        /*050a*/ 	.byte	0x80
	.zero		1


	//----- nvinfo : EIATTR_MBARRIER_INSTR_OFFSETS
	.align		4
        /*050c*/ 	.byte	0x04, 0x39
        /*050e*/ 	.short	(.L_56 - .L_55)


	//   ....[0]....
.L_55:
        /*0510*/ 	.word	0x00003950
        /*0514*/ 	.word	0x000000ff
        /*0518*/ 	.word	0x00000000
        /*051c*/ 	.short	0x0100
        /*051e*/ 	.byte	0x08
	.zero		1


	//   ....[1]....
        /*0520*/ 	.word	0x00003a50
        /*0524*/ 	.word	0x000000ff
        /*0528*/ 	.word	0x00028008
        /*052c*/ 	.short	0x0100
        /*052e*/ 	.byte	0x0b
	.zero		1


	//   ....[2]....
        /*0530*/ 	.word	0x0000c4e0
        /*0534*/ 	.word	0x000000ff
        /*0538*/ 	.word	0x00000000
        /*053c*/ 	.short	0x010a
        /*053e*/ 	.byte	0x08
	.zero		1


	//   ....[3]....
        /*0540*/ 	.word	0x0000f1b0
        /*0544*/ 	.word	0x000000ff
        /*0548*/ 	.word	0x00000000
        /*054c*/ 	.short	0x010a
        /*054e*/ 	.byte	0x08
	.zero		1


	//   ....[4]....
        /*0550*/ 	.word	0x0000f320
        /*0554*/ 	.word	0x000000ff
        /*0558*/ 	.word	0x00028000
        /*055c*/ 	.short	0x0108
        /*055e*/ 	.byte	0x0b
	.zero		1


	//   ....[5]....
        /*0560*/ 	.word	0x0000f420
        /*0564*/ 	.word	0x000000ff
        /*0568*/ 	.word	0x00028008
        /*056c*/ 	.short	0x0108
        /*056e*/ 	.byte	0x0b
	.zero		1


	//   ....[6]....
        /*0570*/ 	.word	0x00010c50
        /*0574*/ 	.word	0x000000ff
        /*0578*/ 	.word	0x00000000
        /*057c*/ 	.short	0x010a
        /*057e*/ 	.byte	0x08
	.zero		1


	//   ....[7]....
        /*0580*/ 	.word	0x00010c80
        /*0584*/ 	.word	0x000000ff
        /*0588*/ 	.word	0x00000000
        /*058c*/ 	.short	0x010a
        /*058e*/ 	.byte	0x08
	.zero		1


	//----- nvinfo : EIATTR_NUM_MBARRIERS
	.align		4
.L_56:
        /*0590*/ 	.byte	0x03, 0x38
        /*0592*/ 	.short	0x0002


	//----- nvinfo : EIATTR_EXIT_INSTR_OFFSETS
	.align		4
        /*0594*/ 	.byte	0x04, 0x1c
        /*0596*/ 	.short	(.L_58 - .L_57)


	//   ....[0]....
.L_57:
        /*0598*/ 	.word	0x00010c40


	//----- nvinfo : EIATTR_REQNTID
	.align		4
.L_58:
        /*059c*/ 	.byte	0x04, 0x10
        /*059e*/ 	.short	(.L_60 - .L_59)
.L_59:
        /*05a0*/ 	.word	0x00000080
        /*05a4*/ 	.word	0x00000001
        /*05a8*/ 	.word	0x00000001


	//----- nvinfo : EIATTR_CRS_STACK_SIZE
	.align		4
.L_60:
        /*05ac*/ 	.byte	0x04, 0x1e
        /*05ae*/ 	.short	(.L_62 - .L_61)
.L_61:
        /*05b0*/ 	.word	0x00000000


	//----- nvinfo : EIATTR_CBANK_PARAM_SIZE
	.align		4
.L_62:
        /*05b4*/ 	.byte	0x03, 0x19
        /*05b6*/ 	.short	0x0050


	//----- nvinfo : EIATTR_PARAM_CBANK
	.align		4
        /*05b8*/ 	.byte	0x04, 0x0a
        /*05ba*/ 	.short	(.L_64 - .L_63)
	.align		4
.L_63:
        /*05bc*/ 	.word	index@(.nv.constant0.matmul_kernel)
        /*05c0*/ 	.short	0x0380
        /*05c2*/ 	.short	0x0050


	//----- nvinfo : EIATTR_SW_WAR
	.align		4
.L_64:
        /*05c4*/ 	.byte	0x04, 0x36
        /*05c6*/ 	.short	(.L_66 - .L_65)
.L_65:
        /*05c8*/ 	.word	0x00000008
.L_66:


//--------------------- .nv.compat                --------------------------
	.section	.nv.compat,"",@"SHT_CUDA_COMPAT_INFO"
	.align	4
        /*0000*/ 	.byte	0x02, 0x02, 0x02, 0x00, 0x02, 0x05, 0x05, 0x00, 0x02, 0x03, 0x00, 0x00, 0x02, 0x06, 0x01, 0x00


//--------------------- .nv.callgraph             --------------------------
	.section	.nv.callgraph,"",@"SHT_CUDA_CALLGRAPH"
	.align	4
	.sectionentsize	8
	.align		4
        /*0000*/ 	.word	0x00000000
	.align		4
        /*0004*/ 	.word	0xffffffff
	.align		4
        /*0008*/ 	.word	0x00000000
	.align		4
        /*000c*/ 	.word	0xfffffffe
	.align		4
        /*0010*/ 	.word	0x00000000
	.align		4
        /*0014*/ 	.word	0xfffffffd
	.align		4
        /*0018*/ 	.word	0x00000000
	.align		4
        /*001c*/ 	.word	0xfffffffc


//--------------------- .text.matmul_kernel       --------------------------
	.section	.text.matmul_kernel,"ax",@progbits
	.align	128
        .global         matmul_kernel
        .type           matmul_kernel,@function
        .size           matmul_kernel,(.L_x_21 - matmul_kernel)
        .other          matmul_kernel,@"STO_CUDA_ENTRY STV_DEFAULT"
matmul_kernel:
.text.matmul_kernel:
[----:B------:R-:W1:Y:S01]  /*0000*/  LDC R1, c[0x0][0x37c] ;  /* 0x0000df00ff017b82 */ /* 0x000e620000000800 */
[----:B------:R-:W2:Y:S01]  /*0010*/  S2R R4, SR_TID.X ;  /* 0x0000000000047919 */ /* 0x000ea20000002100 */
[----:B-1----:R-:W-:Y:S01]  /*0020*/  VIADD R1, R1, 0xffffff28 ;  /* 0xffffff2801017836 */ /* 0x002fe20000000000 */
[----:B--2---:R-:W-:-:S13]  /*0030*/  ISETP.GE.U32.AND P0, PT, R4, 0x20, PT ;  /* 0x000000200400780c */ /* 0x004fda0003f06070 */
[----:B------:R-:W-:Y:S02]  /*0040*/  VOTEU.ANY UP0, P0 ;  /* 0x0000000000ff7886 */ /* 0x000fe40000000100 */
[----:B------:R-:W-:Y:S05]  /*0050*/  BRA.U UP0, `(.L_x_0) ;  /* 0x0000000100b87547 */ /* 0x000fea000b800000 */
[----:B------:R-:W1:Y:S01]  /*0060*/  S2UR UR6, SR_CgaCtaId ;  /* 0x00000000000679c3 */ /* 0x000e620000008800 */
[----:B------:R-:W-:Y:S01]  /*0070*/  NOP ;  /* 0x0000000000007918 */ /* 0x000fe20000000000 */
[----:B------:R-:W-:Y:S02]  /*0080*/  UMOV UR4, 0x40 ;  /* 0x0000004000047882 */ /* 0x000fe40000000000 */
[----:B-1----:R-:W-:-:S09]  /*0090*/  ULEA UR4, UR6, UR4, 0x18 ;  /* 0x0000000406047291 */ /* 0x002fd2000f8ec0ff */
[----:B------:R-:W1:Y:S01]  /*00a0*/  LDS.U8 R0, [UR4] ;  /* 0x00000004ff007984 */ /* 0x000e620008000000 */
[----:B------:R-:W-:Y:S02]  /*00b0*/  UMOV UR4, 0x400 ;  /* 0x0000040000047882 */ /* 0x000fe40000000000 */
[----:B------:R-:W-:Y:S01]  /*00c0*/  ULEA UR4, UR6, UR4, 0x18 ;  /* 0x0000000406047291 */ /* 0x000fe2000f8ec0ff */
[----:B-1----:R-:W-:-:S13]  /*00d0*/  ISETP.NE.AND P0, PT, R0, RZ, PT ;  /* 0x000000ff0000720c */ /* 0x002fda0003f05270 */
[----:B------:R-:W-:Y:S05]  /*00e0*/  @P0 BRA `(.L_x_1) ;  /* 0x00000000007c0947 */ /* 0x000fea0003800000 */
[----:B------:R-:W-:-:S13]  /*00f0*/  ELECT P0, URZ, PT ;  /* 0x0000000000ff782f */ /* 0x000fda0003800000 */
[----:B------:R-:W-:Y:S05]  /*0100*/  @!P0 BRA `(.L_x_2) ;  /* 0x0000000000848947 */ /* 0x000fea0003800000 */
[----:B------:R-:W-:Y:S01]  /*0110*/  UMOV UR5, 0x4 ;  /* 0x0000000400057882 */ /* 0x000fe20000000000 */
[----:B------:R-:W-:Y:S02]  /*0120*/  IMAD.MOV.U32 R6, RZ, RZ, 0x1 ;  /* 0x00000001ff067424 */ /* 0x000fe400078e00ff */
[----:B------:R-:W-:Y:S02]  /*0130*/  IMAD.MOV.U32 R5, RZ, RZ, 0xf ;  /* 0x0000000fff057424 */ /* 0x000fe400078e00ff */
[----:B------:R-:W-:Y:S04]  /*0140*/  DEPBAR.LE SB1, 0x36 ;  /* 0x00009d800000791a */ /* 0x000fe80000000000 */
[----:B------:R-:W1:Y:S02]  /*0150*/  UTCATOMSWS.FIND_AND_SET.ALIGN UP1, UR5, UR5 ;  /* 0x00000005000575e3 */ /* 0x000e640008020800 */
[----:B-1----:R-:W-:-:S04]  /*0160*/  PLOP3.LUT P0, PT, PT, PT, UP1, 0x80, 0x8 ;  /* 0x000000000008781c */ /* 0x002fc80003f0f018 */
[----:B------:R-:W-:-:S04]  /*0170*/  SEL R0, RZ, 0xffffffff, !P0 ;  /* 0xffffffffff007807 */ /* 0x000fc80004000000 */
[----:B------:R-:W-:Y:S01]  /*0180*/  ISETP.NE.AND P0, PT, R0, RZ, PT ;  /* 0x000000ff0000720c */ /* 0x000fe20003f05270 */
[----:B------:R-:W-:-:S12]  /*0190*/  IMAD.U32 R0, RZ, RZ, UR5 ;  /* 0x00000005ff007e24 */ /* 0x000fd8000f8e00ff */
[----:B------:R-:W-:Y:S05]  /*01a0*/  @P0 BRA `(.L_x_3) ;  /* 0x0000000000240947 */ /* 0x000fea0003800000 */
.L_x_4:
[----:B------:R-:W-:Y:S05]  /*01b0*/  NANOSLEEP 0x64 ;  /* 0x000000640000795d */ /* 0x000fea0003800000 */
[----:B------:R-:W-:-:S05]  /*01c0*/  UMOV UR5, 0x4 ;  /* 0x0000000400057882 */ /* 0x000fca0000000000 */
[----:B------:R-:W-:Y:S04]  /*01d0*/  DEPBAR.LE SB1, 0x36 ;  /* 0x00009d800000791a */ /* 0x000fe80000000000 */
[----:B------:R-:W1:Y:S02]  /*01e0*/  UTCATOMSWS.FIND_AND_SET.ALIGN UP1, UR5, UR5 ;  /* 0x00000005000575e3 */ /* 0x000e640008020800 */
[----:B-1----:R-:W-:-:S04]  /*01f0*/  PLOP3.LUT P0, PT, PT, PT, UP1, 0x80, 0x8 ;  /* 0x000000000008781c */ /* 0x002fc80003f0f018 */
[----:B------:R-:W-:-:S04]  /*0200*/  SEL R0, RZ, 0xffffffff, !P0 ;  /* 0xffffffffff007807 */ /* 0x000fc80004000000 */
[----:B------:R-:W-:Y:S01]  /*0210*/  ISETP.NE.AND P0, PT, R0, RZ, PT ;  /* 0x000000ff0000720c */ /* 0x000fe20003f05270 */
[----:B------:R-:W-:-:S12]  /*0220*/  IMAD.U32 R0, RZ, RZ, UR5 ;  /* 0x00000005ff007e24 */ /* 0x000fd8000f8e00ff */
[----:B------:R-:W-:Y:S05]  /*0230*/  @!P0 BRA `(.L_x_4) ;  /* 0xfffffffc00dc8947 */ /* 0x000fea000383ffff */
.L_x_3:
[C---:B------:R-:W-:Y:S01]  /*0240*/  VIADD R3, R0.reuse, 0x10 ;  /* 0x0000001000037836 */ /* 0x040fe20000000000 */
[----:B------:R-:W-:Y:S01]  /*0250*/  UMOV UR5, 0x50 ;  /* 0x0000005000057882 */ /* 0x000fe20000000000 */
[----:B------:R-:W-:Y:S01]  /*0260*/  SHF.L.U32 R2, R5, R0, RZ ;  /* 0x0000000005027219 */ /* 0x000fe200000006ff */
[----:B------:R-:W-:Y:S01]  /*0270*/  ULEA UR5, UR6, UR5, 0x18 ;  /* 0x0000000506057291 */ /* 0x000fe2000f8ec0ff */
[----:B------:R-:W-:Y:S01]  /*0280*/  IMAD.SHL.U32 R0, R0, 0x20, RZ ;  /* 0x0000002000007824 */ /* 0x000fe200078e00ff */
[----:B------:R-:W-:-:S04]  /*0290*/  SHF.L.U32 R3, R6, R3, RZ ;  /* 0x0000000306037219 */ /* 0x000fc800000006ff */
[----:B------:R-:W-:-:S05]  /*02a0*/  LOP3.LUT R2, R3, R2, RZ, 0xfc, !PT ;  /* 0x0000000203027212 */ /* 0x000fca00078efcff */
[----:B------:R1:W-:Y:S04]  /*02b0*/  ATOMS.OR RZ, [UR5], R2 ;  /* 0x00000002ffff798c */ /* 0x0003e8000b000005 */
[----:B------:R1:W-:Y:S01]  /*02c0*/  STS [UR4], R0 ;  /* 0x00000000ff007988 */ /* 0x0003e20008000804 */
[----:B------:R-:W-:Y:S05]  /*02d0*/  BRA `(.L_x_2) ;  /* 0x0000000000107947 */ /* 0x000fea0003800000 */
.L_x_1:
[----:B------:R-:W-:Y:S01]  /*02e0*/  IMAD.MOV.U32 R0, RZ, RZ, -0x1 ;  /* 0xffffffffff007424 */ /* 0x000fe200078e00ff */
[----:B------:R-:W-:-:S04]  /*02f0*/  MOV R2, 0x320 ;  /* 0x0000032000027802 */ /* 0x000fc80000000f00 */
[----:B------:R1:W-:Y:S03]  /*0300*/  STS [UR4], R0 ;  /* 0x00000000ff007988 */ /* 0x0003e60008000804 */
[----:B-1----:R-:W-:Y:S05]  /*0310*/  CALL.REL.NOINC `($__internal_1_$__cuda_sm10x_tcgen05_guardrail_trap_phase_invalid_during_alloc) ;  /* 0x0000010800707944 */ /* 0x002fea0003c00000 */
.L_x_2:
[----:B------:R-:W-:Y:S05]  /*0320*/  WARPSYNC.ALL ;  /* 0x0000000000007948 */ /* 0x000fea0003800000 */
[----:B------:R-:W-:Y:S01]  /*0330*/  NOP ;  /* 0x0000000000007918 */ /* 0x000fe20000000000 */
.L_x_0:
[----:B------:R-:W2:Y:S01]  /*0340*/  LDC.64 R52, c[0x0][0x398] ;  /* 0x0000e600ff347b82 */ /* 0x000ea20000000a00 */
[----:B------:R-:W3:Y:S01]  /*0350*/  S2R R6, SR_CTAID.X ;  /* 0x0000000000067919 */ /* 0x000ee20000002500 */
[----:B------:R-:W-:Y:S01]  /*0360*/  UMOV UR11, 0x400 ;  /* 0x00000400000b7882 */ /* 0x000fe20000000000 */
[----:B------:R-:W4:Y:S01]  /*0370*/  LDCU UR5, c[0x0][0x3a4] ;  /* 0x00007480ff0577ac */ /* 0x000f220008000800 */
[----:B------:R-:W-:Y:S01]  /*0380*/  LOP3.LUT R63, R4, 0x3f, RZ, 0xc0, !PT ;  /* 0x0000003f043f7812 */ /* 0x000fe200078ec0ff */
[----:B------:R-:W5:Y:S03]  /*0390*/  LDCU.128 UR16, c[0x0][0x380] ;  /* 0x00007000ff1077ac */ /* 0x000f660008000c00 */
[----:B------:R-:W1:Y:S01]  /*03a0*/  S2UR UR4, SR_CgaCtaId ;  /* 0x00000000000479c3 */ /* 0x000e620000008800 */
[----:B------:R-:W1:Y:S01]  /*03b0*/  LDCU UR9, c[0x0][0x3b0] ;  /* 0x00007600ff0977ac */ /* 0x000e620008000800 */
[----:B------:R-:W-:-:S06]  /*03c0*/  UMOV UR6, 0x1 ;  /* 0x0000000100067882 */ /* 0x000fcc0000000000 */
[----:B------:R-:W4:Y:S01]  /*03d0*/  LDC R248, c[0x0][0x3a0] ;  /* 0x0000e800fff87b82 */ /* 0x000f220000000800 */
[----:B------:R-:W1:Y:S02]  /*03e0*/  LDCU.64 UR28, c[0x0][0x358] ;  /* 0x00006b00ff1c77ac */ /* 0x000e640008000a00 */
[----:B-12---:R-:W-:Y:S01]  /*03f0*/  VIADD R0, R53, 0x3f ;  /* 0x0000003f35007836 */ /* 0x006fe20000000000 */
[----:B------:R-:W-:-:S04]  /*0400*/  IABS R13, R52 ;  /* 0x00000034000d7213 */ /* 0x000fc80000000000 */
[----:B------:R-:W-:Y:S01]  /*0410*/  SHF.R.S32.HI R3, RZ, 0x1f, R0 ;  /* 0x0000001fff037819 */ /* 0x000fe20000011400 */
[----:B------:R-:W-:-:S03]  /*0420*/  ULEA UR11, UR4, UR11, 0x18 ;  /* 0x0000000b040b7291 */ /* 0x000fc6000f8ec0ff */
[----:B------:R-:W-:Y:S02]  /*0430*/  LEA.HI R3, R3, R0, RZ, 0x6 ;  /* 0x0000000003037211 */ /* 0x000fe400078f30ff */
[----:B---3--:R-:W-:Y:S02]  /*0440*/  IABS R10, R6 ;  /* 0x00000006000a7213 */ /* 0x008fe40000000000 */
[----:B------:R-:W-:-:S05]  /*0450*/  SHF.R.S32.HI R3, RZ, 0x6, R3 ;  /* 0x00000006ff037819 */ /* 0x000fca0000011403 */
[----:B------:R-:W-:-:S05]  /*0460*/  IMAD.SHL.U32 R5, R3, 0x8, RZ ;  /* 0x0000000803057824 */ /* 0x000fca00078e00ff */
[-C--:B------:R-:W-:Y:S02]  /*0470*/  IABS R7, R5.reuse ;  /* 0x0000000500077213 */ /* 0x080fe40000000000 */
[----:B------:R-:W-:Y:S02]  /*0480*/  IABS R11, R5 ;  /* 0x00000005000b7213 */ /* 0x000fe40000000000 */
[----:B------:R-:W1:Y:S08]  /*0490*/  I2F.RP R0, R7 ;  /* 0x0000000700007306 */ /* 0x000e700000209400 */
[----:B-1----:R-:W1:Y:S02]  /*04a0*/  MUFU.RCP R0, R0 ;  /* 0x0000000000007308 */ /* 0x002e640000001000 */
[----:B-1----:R-:W-:-:S02]  /*04b0*/  VIADD R2, R0, 0xffffffe ;  /* 0x0ffffffe00027836 */ /* 0x002fc40000000000 */
[----:B------:R-:W-:-:S04]  /*04c0*/  IMAD.MOV R0, RZ, RZ, -R11 ;  /* 0x000000ffff007224 */ /* 0x000fc800078e0a0b */
[----:B------:R1:W2:Y:S02]  /*04d0*/  F2I.FTZ.U32.TRUNC.NTZ R3, R2 ;  /* 0x0000000200037305 */ /* 0x0002a4000021f000 */
[----:B-1----:R-:W-:Y:S02]  /*04e0*/  IMAD.MOV.U32 R2, RZ, RZ, RZ ;  /* 0x000000ffff027224 */ /* 0x002fe400078e00ff */
[----:B--2---:R-:W-:-:S04]  /*04f0*/  IMAD.MOV R8, RZ, RZ, -R3 ;  /* 0x000000ffff087224 */ /* 0x004fc800078e0a03 */
[----:B------:R-:W-:Y:S02]  /*0500*/  IMAD R9, R8, R7, RZ ;  /* 0x0000000708097224 */ /* 0x000fe400078e02ff */
[----:B------:R-:W-:Y:S02]  /*0510*/  IMAD.MOV.U32 R8, RZ, RZ, R10 ;  /* 0x000000ffff087224 */ /* 0x000fe400078e000a */
[----:B------:R-:W-:-:S06]  /*0520*/  IMAD.HI.U32 R3, R3, R9, R2 ;  /* 0x0000000903037227 */ /* 0x000fcc00078e0002 */
[----:B------:R-:W-:-:S04]  /*0530*/  IMAD.HI.U32 R3, R3, R8, RZ ;  /* 0x0000000803037227 */ /* 0x000fc800078e00ff */
[----:B------:R-:W-:Y:S01]  /*0540*/  IMAD R0, R3, R0, R8 ;  /* 0x0000000003007224 */ /* 0x000fe200078e0208 */
[----:B------:R-:W-:Y:S04]  /*0550*/  BAR.SYNC.DEFER_BLOCKING 0x0 ;  /* 0x0000000000007b1d */ /* 0x000fe80000010000 */
[----:B------:R-:W-:-:S13]  /*0560*/  ISETP.GT.U32.AND P1, PT, R7, R0, PT ;  /* 0x000000000700720c */ /* 0x000fda0003f24070 */
[----:B------:R-:W-:Y:S02]  /*0570*/  @!P1 IMAD.IADD R0, R0, 0x1, -R7 ;  /* 0x0000000100009824 */ /* 0x000fe400078e0a07 */
[----:B------:R-:W-:Y:S01]  /*0580*/  @!P1 VIADD R3, R3, 0x1 ;  /* 0x0000000103039836 */ /* 0x000fe20000000000 */
[----:B------:R-:W-:Y:S02]  /*0590*/  ISETP.NE.AND P1, PT, R5, RZ, PT ;  /* 0x000000ff0500720c */ /* 0x000fe40003f25270 */
[----:B------:R-:W-:Y:S02]  /*05a0*/  ISETP.GE.U32.AND P0, PT, R0, R7, PT ;  /* 0x000000070000720c */ /* 0x000fe40003f06070 */
[----:B------:R-:W-:-:S04]  /*05b0*/  LOP3.LUT R0, R6, R5, RZ, 0x3c, !PT ;  /* 0x0000000506007212 */ /* 0x000fc800078e3cff */
[----:B------:R-:W-:Y:S01]  /*05c0*/  ISETP.GE.AND P2, PT, R0, RZ, PT ;  /* 0x000000ff0000720c */ /* 0x000fe20003f46270 */
[----:B------:R-:W-:-:S06]  /*05d0*/  VIADD R0, R52, 0x7f ;  /* 0x0000007f34007836 */ /* 0x000fcc0000000000 */
[----:B------:R-:W-:-:S04]  /*05e0*/  @P0 VIADD R3, R3, 0x1 ;  /* 0x0000000103030836 */ /* 0x000fc80000000000 */
[----:B------:R-:W-:Y:S01]  /*05f0*/  IMAD.MOV.U32 R2, RZ, RZ, R3 ;  /* 0x000000ffff027224 */ /* 0x000fe200078e0003 */
[----:B------:R-:W-:-:S03]  /*0600*/  SHF.R.S32.HI R3, RZ, 0x1f, R0 ;  /* 0x0000001fff037819 */ /* 0x000fc60000011400 */
[----:B------:R-:W-:Y:S01]  /*0610*/  @!P2 IMAD.MOV R2, RZ, RZ, -R2 ;  /* 0x000000ffff02a224 */ /* 0x000fe200078e0a02 */
[----:B------:R-:W-:Y:S02]  /*0620*/  @!P1 LOP3.LUT R2, RZ, R5, RZ, 0x33, !PT ;  /* 0x00000005ff029212 */ /* 0x000fe400078e33ff */
[----:B------:R-:W-:-:S03]  /*0630*/  LEA.HI R3, R3, R0, RZ, 0x7 ;  /* 0x0000000003037211 */ /* 0x000fc600078f38ff */
[----:B------:R-:W-:Y:S02]  /*0640*/  IMAD.SHL.U32 R10, R2, 0x8, RZ ;  /* 0x00000008020a7824 */ /* 0x000fe400078e00ff */
[----:B------:R-:W-:-:S03]  /*0650*/  IMAD.MOV R2, RZ, RZ, -R2 ;  /* 0x000000ffff027224 */ /* 0x000fc600078e0a02 */
[----:B------:R-:W-:Y:S01]  /*0660*/  LEA.HI.SX32 R3, R3, -R10, 0x19 ;  /* 0x8000000a03037211 */ /* 0x000fe200078fcaff */
[----:B------:R-:W-:-:S03]  /*0670*/  IMAD R12, R5, R2, R6 ;  /* 0x00000002050c7224 */ /* 0x000fc600078e0206 */
[----:B------:R-:W-:Y:S02]  /*0680*/  VIMNMX R11, PT, PT, R3, 0x8, PT ;  /* 0x00000008030b7848 */ /* 0x000fe40003fe0100 */
[----:B------:R-:W-:Y:S02]  /*0690*/  IABS R9, R12 ;  /* 0x0000000c00097213 */ /* 0x000fe40000000000 */
[-C--:B------:R-:W-:Y:S02]  /*06a0*/  IABS R7, R11.reuse ;  /* 0x0000000b00077213 */ /* 0x080fe40000000000 */
[----:B------:R-:W-:Y:S02]  /*06b0*/  IABS R6, R11 ;  /* 0x0000000b00067213 */ /* 0x000fe40000000000 */
[----:B------:R-:W1:Y:S08]  /*06c0*/  I2F.RP R0, R7 ;  /* 0x0000000700007306 */ /* 0x000e700000209400 */
[----:B-1----:R-:W1:Y:S02]  /*06d0*/  MUFU.RCP R0, R0 ;  /* 0x0000000000007308 */ /* 0x002e640000001000 */
[----:B-1----:R-:W-:-:S02]  /*06e0*/  VIADD R3, R0, 0xffffffe ;  /* 0x0ffffffe00037836 */ /* 0x002fc40000000000 */
[----:B------:R-:W-:-:S04]  /*06f0*/  IMAD.MOV R0, RZ, RZ, -R6 ;  /* 0x000000ffff007224 */ /* 0x000fc800078e0a06 */
[----:B------:R-:W1:Y:S02]  /*0700*/  F2I.FTZ.U32.TRUNC.NTZ R3, R3 ;  /* 0x0000000300037305 */ /* 0x000e64000021f000 */
[----:B-1----:R-:W-:-:S04]  /*0710*/  IMAD.MOV R8, RZ, RZ, -R3 ;  /* 0x000000ffff087224 */ /* 0x002fc800078e0a03 */
[----:B------:R-:W-:-:S04]  /*0720*/  IMAD.MOV.U32 R2, RZ, RZ, R8 ;  /* 0x000000ffff027224 */ /* 0x000fc800078e0008 */
[----:B------:R-:W-:Y:S02]  /*0730*/  IMAD R5, R2, R7, RZ ;  /* 0x0000000702057224 */ /* 0x000fe400078e02ff */
[----:B------:R-:W-:-:S04]  /*0740*/  IMAD.MOV.U32 R2, RZ, RZ, RZ ;  /* 0x000000ffff027224 */ /* 0x000fc800078e00ff */
[----:B------:R-:W-:Y:S01]  /*0750*/  IMAD.HI.U32 R2, R3, R5, R2 ;  /* 0x0000000503027227 */ /* 0x000fe200078e0002 */
[----:B------:R-:W-:Y:S01]  /*0760*/  IABS R5, R53 ;  /* 0x0000003500057213 */ /* 0x000fe20000000000 */
[----:B------:R-:W1:Y:S04]  /*0770*/  I2F.RP R3, R13 ;  /* 0x0000000d00037306 */ /* 0x000e680000209400 */
[----:B------:R-:W-:-:S04]  /*0780*/  IMAD.HI.U32 R2, R2, R9, RZ ;  /* 0x0000000902027227 */ /* 0x000fc800078e00ff */
[----:B------:R-:W-:Y:S01]  /*0790*/  IMAD R0, R2, R0, R9 ;  /* 0x0000000002007224 */ /* 0x000fe200078e0209 */
[----:B------:R-:W2:Y:S04]  /*07a0*/  I2F.RP R8, R5 ;  /* 0x0000000500087306 */ /* 0x000ea80000209400 */
[----:B------:R-:W-:-:S04]  /*07b0*/  ISETP.GT.U32.AND P1, PT, R7, R0, PT ;  /* 0x000000000700720c */ /* 0x000fc80003f24070 */
[----:B-1----:R-:W1:Y:S08]  /*07c0*/  MUFU.RCP R3, R3 ;  /* 0x0000000300037308 */ /* 0x002e700000001000 */
[----:B--2---:R-:W2:Y:S01]  /*07d0*/  MUFU.RCP R8, R8 ;  /* 0x0000000800087308 */ /* 0x004ea20000001000 */
[----:B------:R-:W-:Y:S02]  /*07e0*/  @!P1 IMAD.IADD R0, R0, 0x1, -R7 ;  /* 0x0000000100009824 */ /* 0x000fe400078e0a07 */
[----:B------:R-:W-:Y:S01]  /*07f0*/  @!P1 VIADD R2, R2, 0x1 ;  /* 0x0000000102029836 */ /* 0x000fe20000000000 */
[----:B------:R-:W-:-:S02]  /*0800*/  ISETP.NE.AND P1, PT, R11, RZ, PT ;  /* 0x000000ff0b00720c */ /* 0x000fc40003f25270 */
[----:B------:R-:W-:Y:S02]  /*0810*/  ISETP.GE.U32.AND P0, PT, R0, R7, PT ;  /* 0x000000070000720c */ /* 0x000fe40003f06070 */
[----:B------:R-:W-:Y:S01]  /*0820*/  LOP3.LUT R0, R12, R11, RZ, 0x3c, !PT ;  /* 0x0000000b0c007212 */ /* 0x000fe200078e3cff */
[----:B-1----:R-:W-:-:S03]  /*0830*/  VIADD R6, R3, 0xffffffe ;  /* 0x0ffffffe03067836 */ /* 0x002fc60000000000 */
[----:B------:R-:W-:Y:S01]  /*0840*/  ISETP.GE.AND P2, PT, R0, RZ, PT ;  /* 0x000000ff0000720c */ /* 0x000fe20003f46270 */
[----:B------:R-:W1:Y:S01]  /*0850*/  F2I.FTZ.U32.TRUNC.NTZ R7, R6 ;  /* 0x0000000600077305 */ /* 0x000e62000021f000 */
[----:B--2---:R-:W-:-:S05]  /*0860*/  VIADD R9, R8, 0xffffffe ;  /* 0x0ffffffe08097836 */ /* 0x004fca0000000000 */
[----:B------:R-:W-:-:S04]  /*0870*/  @P0 VIADD R2, R2, 0x1 ;  /* 0x0000000102020836 */ /* 0x000fc80000000000 */
[----:B------:R-:W-:Y:S01]  /*0880*/  IMAD.MOV.U32 R14, RZ, RZ, R2 ;  /* 0x000000ffff0e7224 */ /* 0x000fe200078e0002 */
[----:B------:R-:W2:Y:S01]  /*0890*/  F2I.FTZ.U32.TRUNC.NTZ R9, R9 ;  /* 0x0000000900097305 */ /* 0x000ea2000021f000 */
[----:B------:R-:W-:Y:S02]  /*08a0*/  LOP3.LUT R2, R4, 0x7f, RZ, 0xc0, !PT ;  /* 0x0000007f04027812 */ /* 0x000fe400078ec0ff */
[----:B------:R-:W-:Y:S01]  /*08b0*/  @!P2 IMAD.MOV R14, RZ, RZ, -R14 ;  /* 0x000000ffff0ea224 */ /* 0x000fe200078e0a0e */
[----:B------:R-:W-:Y:S01]  /*08c0*/  @!P1 LOP3.LUT R14, RZ, R11, RZ, 0x33, !PT ;  /* 0x0000000bff0e9212 */ /* 0x000fe200078e33ff */
[----:B-1----:R-:W-:-:S04]  /*08d0*/  IMAD.MOV R8, RZ, RZ, -R7 ;  /* 0x000000ffff087224 */ /* 0x002fc800078e0a07 */
[----:B------:R-:W-:Y:S02]  /*08e0*/  IMAD.MOV R0, RZ, RZ, -R14 ;  /* 0x000000ffff007224 */ /* 0x000fe400078e0a0e */
[----:B------:R-:W-:Y:S02]  /*08f0*/  IMAD R15, R8, R13, RZ ;  /* 0x0000000d080f7224 */ /* 0x000fe400078e02ff */
[----:B------:R-:W-:Y:S01]  /*0900*/  IMAD R0, R11, R0, R12 ;  /* 0x000000000b007224 */ /* 0x000fe200078e020c */
[----:B------:R-:W-:Y:S01]  /*0910*/  SHF.R.U32.HI R11, RZ, 0x6, R4 ;  /* 0x00000006ff0b7819 */ /* 0x000fe20000011604 */
[----:B--2---:R-:W-:Y:S02]  /*0920*/  IMAD.MOV R6, RZ, RZ, -R9 ;  /* 0x000000ffff067224 */ /* 0x004fe400078e0a09 */
[----:B------:R-:W-:Y:S01]  /*0930*/  IMAD.IADD R3, R10, 0x1, R0 ;  /* 0x000000010a037824 */ /* 0x000fe200078e0200 */
[----:B------:R-:W-:Y:S01]  /*0940*/  SGXT.U32 R11, R11, 0x1 ;  /* 0x000000010b0b781a */ /* 0x000fe20000000000 */
[----:B------:R-:W-:-:S02]  /*0950*/  IMAD.MOV.U32 R8, RZ, RZ, R6 ;  /* 0x000000ffff087224 */ /* 0x000fc400078e0006 */
[----:B------:R-:W-:Y:S02]  /*0960*/  IMAD.SHL.U32 R0, R14, 0x40, RZ ;  /* 0x000000400e007824 */ /* 0x000fe400078e00ff */
[----:B------:R-:W-:Y:S02]  /*0970*/  IMAD.MOV.U32 R6, RZ, RZ, RZ ;  /* 0x000000ffff067224 */ /* 0x000fe400078e00ff */
[----:B------:R-:W-:Y:S01]  /*0980*/  IMAD R39, R3, 0x80, R2 ;  /* 0x0000008003277824 */ /* 0x000fe200078e0202 */
[----:B------:R-:W-:Y:S01]  /*0990*/  LOP3.LUT R11, R0, R11, RZ, 0xfc, !PT ;  /* 0x0000000b000b7212 */ /* 0x000fe200078efcff */
[----:B------:R-:W-:Y:S02]  /*09a0*/  IMAD R3, R8, R5, RZ ;  /* 0x0000000508037224 */ /* 0x000fe400078e02ff */
[----:B------:R-:W-:Y:S01]  /*09b0*/  IMAD.MOV.U32 R8, RZ, RZ, RZ ;  /* 0x000000ffff087224 */ /* 0x000fe200078e00ff */
[----:B------:R-:W-:Y:S01]  /*09c0*/  IABS R12, R39 ;  /* 0x00000027000c7213 */ /* 0x000fe20000000000 */
[----:B------:R-:W-:Y:S01]  /*09d0*/  IMAD.HI.U32 R6, R7, R15, R6 ;  /* 0x0000000f07067227 */ /* 0x000fe200078e0006 */
[----:B------:R-:W-:Y:S01]  /*09e0*/  IABS R14, R11 ;  /* 0x0000000b000e7213 */ /* 0x000fe20000000000 */
[----:B------:R-:W-:Y:S01]  /*09f0*/  STL [R1+0xd4], R39 ;  /* 0x0000d42701007387 */ /* 0x000fe20000100800 */
[----:B------:R-:W-:Y:S01]  /*0a00*/  LOP3.LUT R17, R11, 0x3e, RZ, 0xfc, !PT ;  /* 0x0000003e0b117812 */ /* 0x000fe200078efcff */
[----:B------:R-:W-:Y:S01]  /*0a10*/  IMAD.HI.U32 R8, R9, R3, R8 ;  /* 0x0000000309087227 */ /* 0x000fe200078e0008 */
[----:B------:R-:W-:-:S02]  /*0a20*/  SHF.R.S32.HI R3, RZ, 0x6, R4 ;  /* 0x00000006ff037819 */ /* 0x000fc40000011404 */
[----:B------:R-:W-:Y:S01]  /*0a30*/  IABS R20, R17 ;  /* 0x0000001100147213 */ /* 0x000fe20000000000 */
[----:B------:R-:W-:Y:S01]  /*0a40*/  IMAD.HI.U32 R6, R6, R12, RZ ;  /* 0x0000000c06067227 */ /* 0x000fe200078e00ff */
[----:B------:R-:W-:Y:S02]  /*0a50*/  SGXT R3, R3, 0x1 ;  /* 0x000000010303781a */ /* 0x000fe40000000200 */
[----:B------:R-:W-:Y:S01]  /*0a60*/  LOP3.LUT R16, R11, 0x4, RZ, 0xfc, !PT ;  /* 0x000000040b107812 */ /* 0x000fe200078efcff */
[----:B------:R-:W-:Y:S01]  /*0a70*/  IMAD.HI.U32 R7, R8, R14, RZ ;  /* 0x0000000e08077227 */ /* 0x000fe200078e00ff */
[----:B------:R-:W-:Y:S02]  /*0a80*/  LOP3.LUT R3, R3, 0x90, RZ, 0xc0, !PT ;  /* 0x0000009003037812 */ /* 0x000fe400078ec0ff */
[----:B------:R-:W-:Y:S01]  /*0a90*/  IABS R15, R16 ;  /* 0x00000010000f7213 */ /* 0x000fe20000000000 */
[----:B------:R-:W-:Y:S01]  /*0aa0*/  IMAD.SHL.U32 R10, R4, 0x4, RZ ;  /* 0x00000004040a7824 */ /* 0x000fe200078e00ff */
[----:B------:R-:W-:Y:S01]  /*0ab0*/  ISETP.GE.AND P4, PT, R17, RZ, PT ;  /* 0x000000ff1100720c */ /* 0x000fe20003f86270 */
[----:B------:R-:W-:Y:S01]  /*0ac0*/  IMAD.MOV R6, RZ, RZ, -R6 ;  /* 0x000000ffff067224 */ /* 0x000fe200078e0a06 */
[C---:B------:R-:W-:Y:S01]  /*0ad0*/  LOP3.LUT R17, R11.reuse, 0xa, RZ, 0xfc, !PT ;  /* 0x0000000a0b117812 */ /* 0x040fe200078efcff */
[----:B------:R-:W-:Y:S01]  /*0ae0*/  IMAD.MOV R7, RZ, RZ, -R7 ;  /* 0x000000ffff077224 */ /* 0x000fe200078e0a07 */
[----:B------:R-:W-:Y:S01]  /*0af0*/  LOP3.LUT R23, R11, 0x24, RZ, 0xfc, !PT ;  /* 0x000000240b177812 */ /* 0x000fe200078efcff */
[----:B------:R-:W-:Y:S01]  /*0b00*/  IMAD R6, R13, R6, R12 ;  /* 0x000000060d067224 */ /* 0x000fe200078e020c */
[----:B------:R-:W-:Y:S01]  /*0b10*/  LOP3.LUT R12, R3, 0x7c, R10, 0x78, !PT ;  /* 0x0000007c030c7812 */ /* 0x000fe200078e780a */
[----:B------:R-:W-:Y:S01]  /*0b20*/  IMAD.HI.U32 R9, R8, R20, RZ ;  /* 0x0000001408097227 */ /* 0x000fe200078e00ff */
[----:B------:R-:W-:-:S02]  /*0b30*/  IABS R48, R23 ;  /* 0x0000001700307213 */ /* 0x000fc40000000000 */
[----:B------:R-:W-:Y:S01]  /*0b40*/  ISETP.GT.U32.AND P0, PT, R13, R6, PT ;  /* 0x000000060d00720c */ /* 0x000fe20003f04070 */
[----:B------:R-:W-:Y:S01]  /*0b50*/  IMAD R10, R5, R7, R14 ;  /* 0x00000007050a7224 */ /* 0x000fe200078e020e */
[----:B------:R-:W-:Y:S01]  /*0b60*/  SHF.R.U32.HI R7, RZ, 0x5, R4 ;  /* 0x00000005ff077819 */ /* 0x000fe20000011604 */
[----:B------:R-:W-:Y:S01]  /*0b70*/  IMAD.MOV R9, RZ, RZ, -R9 ;  /* 0x000000ffff097224 */ /* 0x000fe200078e0a09 */
[----:B------:R-:W-:Y:S01]  /*0b80*/  LOP3.LUT R19, R11, 0x20, RZ, 0xfc, !PT ;  /* 0x000000200b137812 */ /* 0x000fe200078efcff */
[----:B------:R-:W-:Y:S01]  /*0b90*/  IMAD.SHL.U32 R3, R4, 0x100, RZ ;  /* 0x0000010004037824 */ /* 0x000fe200078e00ff */
[C---:B------:R-:W-:Y:S01]  /*0ba0*/  ISETP.GT.U32.AND P3, PT, R5.reuse, R10, PT ;  /* 0x0000000a0500720c */ /* 0x040fe20003f64070 */
[----:B------:R-:W-:Y:S01]  /*0bb0*/  IMAD R20, R5, R9, R20 ;  /* 0x0000000905147224 */ /* 0x000fe200078e0214 */
[----:B------:R-:W-:Y:S02]  /*0bc0*/  LOP3.LUT R9, R11, 0x2, RZ, 0xfc, !PT ;  /* 0x000000020b097812 */ /* 0x000fe400078efcff */
[----:B------:R-:W-:-:S02]  /*0bd0*/  R2UR UR7, R7 ;  /* 0x00000000070772ca */ /* 0x000fc400000e0000 */
[----:B------:R-:W-:Y:S01]  /*0be0*/  ISETP.GT.U32.AND P2, PT, R5, R20, PT ;  /* 0x000000140500720c */ /* 0x000fe20003f44070 */
[----:B------:R-:W-:Y:S01]  /*0bf0*/  @!P0 IMAD.IADD R6, R6, 0x1, -R13 ;  /* 0x0000000106068824 */ /* 0x000fe200078e0a0d */
[----:B------:R-:W-:Y:S02]  /*0c00*/  IABS R14, R9 ;  /* 0x00000009000e7213 */ /* 0x000fe40000000000 */
[----:B------:R-:W-:Y:S01]  /*0c10*/  ISETP.GE.AND P1, PT, R9, RZ, PT ;  /* 0x000000ff0900720c */ /* 0x000fe20003f26270 */
[----:B------:R-:W-:Y:S01]  /*0c20*/  IMAD.HI.U32 R9, R8, R15, RZ ;  /* 0x0000000f08097227 */ /* 0x000fe200078e00ff */
[----:B------:R-:W-:Y:S02]  /*0c30*/  LOP3.LUT R3, R12, 0x2000, R3, 0xf8, !PT ;  /* 0x000020000c037812 */ /* 0x000fe400078ef803 */
[----:B------:R-:W-:Y:S01]  /*0c40*/  ISETP.GT.U32.AND P5, PT, R13, R6, PT ;  /* 0x000000060d00720c */ /* 0x000fe20003fa4070 */
[----:B------:R-:W-:Y:S01]  /*0c50*/  @!P3 IMAD.IADD R10, R10, 0x1, -R5 ;  /* 0x000000010a0ab824 */ /* 0x000fe200078e0a05 */
[----:B------:R-:W-:Y:S01]  /*0c60*/  IABS R44, R19 ;  /* 0x00000013002c7213 */ /* 0x000fe20000000000 */
[----:B------:R-:W-:Y:S01]  /*0c70*/  IMAD.HI.U32 R7, R8, R14, RZ ;  /* 0x0000000e08077227 */ /* 0x000fe200078e00ff */
[----:B------:R-:W-:-:S02]  /*0c80*/  LOP3.LUT R21, R11, 0x22, RZ, 0xfc, !PT ;  /* 0x000000220b157812 */ /* 0x000fc400078efcff */
[C---:B------:R-:W-:Y:S01]  /*0c90*/  ISETP.GT.U32.AND P3, PT, R5.reuse, R10, PT ;  /* 0x0000000a0500720c */ /* 0x040fe20003f64070 */
[----:B------:R-:W-:Y:S01]  /*0ca0*/  @!P2 IMAD.IADD R20, R20, 0x1, -R5 ;  /* 0x000000011414a824 */ /* 0x000fe200078e0a05 */
[----:B------:R-:W-:Y:S01]  /*0cb0*/  ISETP.GE.AND P2, PT, R16, RZ, PT ;  /* 0x000000ff1000720c */ /* 0x000fe20003f46270 */
[----:B------:R-:W-:Y:S01]  /*0cc0*/  IMAD.MOV R7, RZ, RZ, -R7 ;  /* 0x000000ffff077224 */ /* 0x000fe200078e0a07 */
[----:B------:R-:W-:Y:S01]  /*0cd0*/  IABS R46, R21 ;  /* 0x00000015002e7213 */ /* 0x000fe20000000000 */
[----:B------:R-:W-:Y:S01]  /*0ce0*/  IMAD.MOV R16, RZ, RZ, -R9 ;  /* 0x000000ffff107224 */ /* 0x000fe200078e0a09 */
[C---:B------:R-:W-:Y:S01]  /*0cf0*/  ISETP.GT.U32.AND P0, PT, R5.reuse, R20, PT ;  /* 0x000000140500720c */ /* 0x040fe20003f04070 */
[----:B------:R-:W-:Y:S01]  /*0d00*/  IMAD R12, R5, R7, R14 ;  /* 0x00000007050c7224 */ /* 0x000fe200078e020e */
[----:B------:R-:W-:Y:S01]  /*0d10*/  LOP3.LUT R7, R11, 0x6, RZ, 0xfc, !PT ;  /* 0x000000060b077812 */ /* 0x000fe200078efcff */
[----:B------:R-:W-:Y:S01]  /*0d20*/  IMAD R14, R5, R16, R15 ;  /* 0x00000010050e7224 */ /* 0x000fe200078e020f */
[----:B------:R-:W-:Y:S01]  /*0d30*/  LOP3.LUT R15, R11, 0x8, RZ, 0xfc, !PT ;  /* 0x000000080b0f7812 */ /* 0x000fe200078efcff */
[----:B------:R-:W-:Y:S01]  /*0d40*/  @!P5 IMAD.IADD R6, R6, 0x1, -R13 ;  /* 0x000000010606d824 */ /* 0x000fe200078e0a0d */
[----:B------:R-:W-:Y:S01]  /*0d50*/  IABS R16, R7 ;  /* 0x0000000700107213 */ /* 0x000fe20000000000 */
[----:B------:R-:W-:Y:S01]  /*0d60*/  @!P3 IMAD.IADD R10, R10, 0x1, -R5 ;  /* 0x000000010a0ab824 */ /* 0x000fe200078e0a05 */
[----:B------:R-:W-:-:S02]  /*0d70*/  ISETP.GT.U32.AND P3, PT, R5, R14, PT ;  /* 0x0000000e0500720c */ /* 0x000fc40003f64070 */
[----:B------:R-:W-:Y:S01]  /*0d80*/  ISETP.GE.AND P5, PT, R7, RZ, PT ;  /* 0x000000ff0700720c */ /* 0x000fe20003fa6270 */
[----:B------:R-:W-:Y:S01]  /*0d90*/  IMAD.HI.U32 R7, R8, R16, RZ ;  /* 0x0000001008077227 */ /* 0x000fe200078e00ff */
[----:B------:R-:W-:Y:S02]  /*0da0*/  ISETP.GT.U32.AND P6, PT, R5, R12, PT ;  /* 0x0000000c0500720c */ /* 0x000fe40003fc4070 */
[----:B------:R-:W-:Y:S01]  /*0db0*/  IABS R13, R17 ;  /* 0x00000011000d7213 */ /* 0x000fe20000000000 */
[----:B------:R-:W-:Y:S01]  /*0dc0*/  IMAD.MOV R7, RZ, RZ, -R7 ;  /* 0x000000ffff077224 */ /* 0x000fe200078e0a07 */
[----:B------:R-:W-:Y:S01]  /*0dd0*/  IABS R18, R15 ;  /* 0x0000000f00127213 */ /* 0x000fe20000000000 */
[--C-:B------:R-:W-:Y:S01]  /*0de0*/  @!P0 IMAD.IADD R20, R20, 0x1, -R5.reuse ;  /* 0x0000000114148824 */ /* 0x100fe200078e0a05 */
[----:B------:R-:W-:Y:S01]  /*0df0*/  ISETP.GE.AND P0, PT, R11, RZ, PT ;  /* 0x000000ff0b00720c */ /* 0x000fe20003f06270 */
[----:B------:R-:W-:Y:S01]  /*0e00*/  IMAD R16, R5, R7, R16 ;  /* 0x0000000705107224 */ /* 0x000fe200078e0210 */
[C---:B------:R-:W-:Y:S01]  /*0e10*/  LOP3.LUT R25, R11.reuse, 0x26, RZ, 0xfc, !PT ;  /* 0x000000260b197812 */ /* 0x040fe200078efcff */
[----:B------:R-:W-:Y:S01]  /*0e20*/  @!P3 IMAD.IADD R14, R14, 0x1, -R5 ;  /* 0x000000010e0eb824 */ /* 0x000fe200078e0a05 */
[C---:B------:R-:W-:Y:S01]  /*0e30*/  LOP3.LUT R27, R11.reuse, 0x28, RZ, 0xfc, !PT ;  /* 0x000000280b1b7812 */ /* 0x040fe200078efcff */
[----:B------:R-:W-:Y:S01]  /*0e40*/  IMAD.HI.U32 R7, R8, R13, RZ ;  /* 0x0000000d08077227 */ /* 0x000fe200078e00ff */
[----:B------:R-:W-:-:S02]  /*0e50*/  LOP3.LUT R29, R11, 0x2a, RZ, 0xfc, !PT ;  /* 0x0000002a0b1d7812 */ /* 0x000fc400078efcff */
[----:B------:R-:W-:Y:S01]  /*0e60*/  ISETP.GT.U32.AND P3, PT, R5, R14, PT ;  /* 0x0000000e0500720c */ /* 0x000fe20003f64070 */
[----:B------:R-:W-:Y:S01]  /*0e70*/  IMAD.MOV.U32 R252, RZ, RZ, R20 ;  /* 0x000000fffffc7224 */ /* 0x000fe200078e0014 */
[----:B------:R-:W-:Y:S01]  /*0e80*/  IABS R60, R29 ;  /* 0x0000001d003c7213 */ /* 0x000fe20000000000 */
[----:B------:R-:W-:Y:S01]  /*0e90*/  IMAD.MOV R20, RZ, RZ, -R7 ;  /* 0x000000ffff147224 */ /* 0x000fe200078e0a07 */
[C---:B------:R-:W-:Y:S01]  /*0ea0*/  LOP3.LUT R7, R11.reuse, 0xc, RZ, 0xfc, !PT ;  /* 0x0000000c0b077812 */ /* 0x040fe200078efcff */
[----:B------:R-:W-:Y:S01]  /*0eb0*/  @!P6 IMAD.IADD R12, R12, 0x1, -R5 ;  /* 0x000000010c0ce824 */ /* 0x000fe200078e0a05 */
[----:B------:R-:W-:Y:S01]  /*0ec0*/  LOP3.LUT R31, R11, 0x30, RZ, 0xfc, !PT ;  /* 0x000000300b1f7812 */ /* 0x000fe200078efcff */
[C---:B------:R-:W-:Y:S01]  /*0ed0*/  IMAD R20, R5.reuse, R20, R13 ;  /* 0x0000001405147224 */ /* 0x040fe200078e020d */
[----:B------:R-:W-:Y:S01]  /*0ee0*/  IABS R22, R7 ;  /* 0x0000000700167213 */ /* 0x000fe20000000000 */
[----:B------:R-:W-:Y:S01]  /*0ef0*/  IMAD.HI.U32 R9, R8, R18, RZ ;  /* 0x0000001208097227 */ /* 0x000fe200078e00ff */
[----:B------:R-:W-:-:S02]  /*0f00*/  ISETP.GT.U32.AND P6, PT, R5, R12, PT ;  /* 0x0000000c0500720c */ /* 0x000fc40003fc4070 */
[----:B------:R-:W-:Y:S01]  /*0f10*/  LOP3.LUT R13, R11, 0xe, RZ, 0xfc, !PT ;  /* 0x0000000e0b0d7812 */ /* 0x000fe200078efcff */
[----:B------:R-:W-:Y:S01]  /*0f20*/  @!P3 IMAD.IADD R14, R14, 0x1, -R5 ;  /* 0x000000010e0eb824 */ /* 0x000fe200078e0a05 */
[----:B------:R-:W-:Y:S01]  /*0f30*/  ISETP.GE.AND P3, PT, R7, RZ, PT ;  /* 0x000000ff0700720c */ /* 0x000fe20003f66270 */
[----:B------:R-:W-:Y:S01]  /*0f40*/  @!P0 IMAD.MOV R10, RZ, RZ, -R10 ;  /* 0x000000ffff0a8224 */ /* 0x000fe200078e0a0a */
[----:B------:R-:W-:Y:S01]  /*0f50*/  ISETP.GE.AND P0, PT, R15, RZ, PT ;  /* 0x000000ff0f00720c */ /* 0x000fe20003f06270 */
[----:B------:R-:W-:Y:S01]  /*0f60*/  @!P2 IMAD.MOV R14, RZ, RZ, -R14 ;  /* 0x000000ffff0ea224 */ /* 0x000fe200078e0a0e */
[C---:B------:R-:W-:Y:S01]  /*0f70*/  ISETP.GT.U32.AND P2, PT, R5.reuse, R20, PT ;  /* 0x000000140500720c */ /* 0x040fe20003f44070 */
[----:B------:R-:W-:Y:S01]  /*0f80*/  @!P4 IMAD.MOV R252, RZ, RZ, -R252 ;  /* 0x000000fffffcc224 */ /* 0x000fe200078e0afc */
[----:B------:R-:W-:Y:S01]  /*0f90*/  ISETP.GT.U32.AND P4, PT, R5, R16, PT ;  /* 0x000000100500720c */ /* 0x000fe20003f84070 */
[----:B------:R-:W-:Y:S01]  /*0fa0*/  IMAD.MOV R9, RZ, RZ, -R9 ;  /* 0x000000ffff097224 */ /* 0x000fe200078e0a09 */
[----:B------:R-:W-:Y:S01]  /*0fb0*/  LOP3.LUT R15, R11, 0x10, RZ, 0xfc, !PT ;  /* 0x000000100b0f7812 */ /* 0x000fe200078efcff */
[----:B------:R-:W-:Y:S01]  /*0fc0*/  IMAD.HI.U32 R7, R8, R22, RZ ;  /* 0x0000001608077227 */ /* 0x000fe200078e00ff */
[----:B------:R-:W-:-:S02]  /*0fd0*/  IABS R24, R13 ;  /* 0x0000000d00187213 */ /* 0x000fc40000000000 */
[----:B------:R-:W-:Y:S01]  /*0fe0*/  IABS R26, R15 ;  /* 0x0000000f001a7213 */ /* 0x000fe20000000000 */
[----:B------:R-:W-:Y:S01]  /*0ff0*/  IMAD R18, R5, R9, R18 ;  /* 0x0000000905127224 */ /* 0x000fe200078e0212 */
[----:B------:R-:W-:Y:S01]  /*1000*/  IABS R66, R31 ;  /* 0x0000001f00427213 */ /* 0x000fe20000000000 */
[--C-:B------:R-:W-:Y:S01]  /*1010*/  @!P6 IMAD.IADD R12, R12, 0x1, -R5.reuse ;  /* 0x000000010c0ce824 */ /* 0x100fe200078e0a05 */
[----:B------:R-:W-:Y:S01]  /*1020*/  ISETP.GE.AND P6, PT, R17, RZ, PT ;  /* 0x000000ff1100720c */ /* 0x000fe20003fc6270 */
[----:B------:R-:W-:Y:S01]  /*1030*/  @!P2 IMAD.IADD R20, R20, 0x1, -R5 ;  /* 0x000000011414a824 */ /* 0x000fe200078e0a05 */
[C---:B------:R-:W-:Y:S01]  /*1040*/  LOP3.LUT R17, R11.reuse, 0x12, RZ, 0xfc, !PT ;  /* 0x000000120b117812 */ /* 0x040fe200078efcff */
[----:B------:R-:W-:Y:S01]  /*1050*/  IMAD.MOV R7, RZ, RZ, -R7 ;  /* 0x000000ffff077224 */ /* 0x000fe200078e0a07 */
[----:B------:R-:W-:Y:S01]  /*1060*/  LOP3.LUT R33, R11, 0x32, RZ, 0xfc, !PT ;  /* 0x000000320b217812 */ /* 0x000fe200078efcff */
[----:B------:R-:W-:Y:S01]  /*1070*/  @!P1 IMAD.MOV R12, RZ, RZ, -R12 ;  /* 0x000000ffff0c9224 */ /* 0x000fe200078e0a0c */
[C---:B------:R-:W-:Y:S01]  /*1080*/  ISETP.GT.U32.AND P1, PT, R5.reuse, R18, PT ;  /* 0x000000120500720c */ /* 0x040fe20003f24070 */
[C---:B------:R-:W-:Y:S01]  /*1090*/  IMAD R22, R5.reuse, R7, R22 ;  /* 0x0000000705167224 */ /* 0x040fe200078e0216 */
[----:B------:R-:W-:Y:S01]  /*10a0*/  ISETP.GT.U32.AND P2, PT, R5, R20, PT ;  /* 0x000000140500720c */ /* 0x000fe20003f44070 */
[----:B------:R-:W-:Y:S01]  /*10b0*/  IMAD.HI.U32 R7, R8, R26, RZ ;  /* 0x0000001a08077227 */ /* 0x000fe200078e00ff */
[----:B------:R-:W-:-:S02]  /*10c0*/  IABS R28, R17 ;  /* 0x00000011001c7213 */ /* 0x000fc40000000000 */
[----:B------:R-:W-:Y:S01]  /*10d0*/  IABS R68, R33 ;  /* 0x0000002100447213 */ /* 0x000fe20000000000 */
[----:B------:R-:W-:Y:S01]  /*10e0*/  @!P4 IMAD.IADD R16, R16, 0x1, -R5 ;  /* 0x000000011010c824 */ /* 0x000fe200078e0a05 */
[C---:B------:R-:W-:Y:S01]  /*10f0*/  LOP3.LUT R35, R11.reuse, 0x38, RZ, 0xfc, !PT ;  /* 0x000000380b237812 */ /* 0x040fe200078efcff */
[----:B------:R-:W-:Y:S01]  /*1100*/  IMAD.MOV R7, RZ, RZ, -R7 ;  /* 0x000000ffff077224 */ /* 0x000fe200078e0a07 */
[----:B------:R-:W-:Y:S01]  /*1110*/  LOP3.LUT R37, R11, 0x3a, RZ, 0xfc, !PT ;  /* 0x0000003a0b257812 */ /* 0x000fe200078efcff */
[----:B------:R-:W-:Y:S01]  /*1120*/  IMAD.HI.U32 R9, R8, R24, RZ ;  /* 0x0000001808097227 */ /* 0x000fe200078e00ff */
[C---:B------:R-:W-:Y:S02]  /*1130*/  ISETP.GT.U32.AND P4, PT, R5.reuse, R16, PT ;  /* 0x000000100500720c */ /* 0x040fe40003f84070 */
[----:B------:R-:W-:Y:S01]  /*1140*/  IABS R76, R35 ;  /* 0x00000023004c7213 */ /* 0x000fe20000000000 */
[----:B------:R-:W-:Y:S01]  /*1150*/  IMAD R26, R5, R7, R26 ;  /* 0x00000007051a7224 */ /* 0x000fe200078e021a */
[----:B------:R-:W-:Y:S01]  /*1160*/  IABS R78, R37 ;  /* 0x00000025004e7213 */ /* 0x000fe20000000000 */
[----:B------:R-:W-:-:S02]  /*1170*/  @!P1 IMAD.IADD R18, R18, 0x1, -R5 ;  /* 0x0000000112129824 */ /* 0x000fc400078e0a05 */
[----:B------:R-:W-:Y:S01]  /*1180*/  @!P2 IMAD.IADD R20, R20, 0x1, -R5 ;  /* 0x000000011414a824 */ /* 0x000fe200078e0a05 */
[C---:B------:R-:W-:Y:S01]  /*1190*/  ISETP.GT.U32.AND P2, PT, R5.reuse, R26, PT ;  /* 0x0000001a0500720c */ /* 0x040fe20003f44070 */
[----:B------:R-:W-:Y:S01]  /*11a0*/  IMAD.MOV R9, RZ, RZ, -R9 ;  /* 0x000000ffff097224 */ /* 0x000fe200078e0a09 */
[----:B------:R-:W-:Y:S01]  /*11b0*/  ISETP.GT.U32.AND P1, PT, R5, R18, PT ;  /* 0x000000120500720c */ /* 0x000fe20003f24070 */
[----:B------:R-:W-:Y:S01]  /*11c0*/  @!P6 IMAD.MOV R20, RZ, RZ, -R20 ;  /* 0x000000ffff14e224 */ /* 0x000fe200078e0a14 */
[----:B------:R-:W-:Y:S01]  /*11d0*/  ISETP.GE.AND P6, PT, R17, RZ, PT ;  /* 0x000000ff1100720c */ /* 0x000fe20003fc6270 */
[----:B------:R-:W-:Y:S01]  /*11e0*/  @!P4 IMAD.IADD R16, R16, 0x1, -R5 ;  /* 0x000000011010c824 */ /* 0x000fe200078e0a05 */
[----:B------:R-:W-:Y:S01]  /*11f0*/  ISETP.GE.AND P4, PT, R13, RZ, PT ;  /* 0x000000ff0d00720c */ /* 0x000fe20003f86270 */
[----:B------:R-:W-:Y:S01]  /*1200*/  IMAD R24, R5, R9, R24 ;  /* 0x0000000905187224 */ /* 0x000fe200078e0218 */
[C---:B------:R-:W-:Y:S01]  /*1210*/  LOP3.LUT R13, R11.reuse, 0x14, RZ, 0xfc, !PT ;  /* 0x000000140b0d7812 */ /* 0x040fe200078efcff */
[----:B------:R-:W-:Y:S01]  /*1220*/  @!P5 IMAD.MOV R16, RZ, RZ, -R16 ;  /* 0x000000ffff10d224 */ /* 0x000fe200078e0a10 */
[----:B------:R-:W-:Y:S01]  /*1230*/  LOP3.LUT R17, R11, 0x1e, RZ, 0xfc, !PT ;  /* 0x0000001e0b117812 */ /* 0x000fe200078efcff */
[----:B------:R-:W-:Y:S01]  /*1240*/  IMAD.HI.U32 R9, R8, R28, RZ ;  /* 0x0000001c08097227 */ /* 0x000fe200078e00ff */
[----:B------:R-:W-:-:S02]  /*1250*/  ISETP.GT.U32.AND P5, PT, R5, R24, PT ;  /* 0x000000180500720c */ /* 0x000fc40003fa4070 */
[----:B------:R-:W-:Y:S01]  /*1260*/  IABS R30, R13 ;  /* 0x0000000d001e7213 */ /* 0x000fe20000000000 */
[--C-:B------:R-:W-:Y:S01]  /*1270*/  @!P2 IMAD.IADD R26, R26, 0x1, -R5.reuse ;  /* 0x000000011a1aa824 */ /* 0x100fe200078e0a05 */
[----:B------:R-:W-:Y:S01]  /*1280*/  IABS R42, R17 ;  /* 0x00000011002a7213 */ /* 0x000fe20000000000 */
[----:B------:R-:W-:Y:S01]  /*1290*/  @!P1 IMAD.IADD R18, R18, 0x1, -R5 ;  /* 0x0000000112129824 */ /* 0x000fe200078e0a05 */
[C---:B------:R-:W-:Y:S01]  /*12a0*/  ISETP.GT.U32.AND P1, PT, R5.reuse, R22, PT ;  /* 0x000000160500720c */ /* 0x040fe20003f24070 */
[----:B------:R-:W-:Y:S01]  /*12b0*/  IMAD.HI.U32 R7, R8, R30, RZ ;  /* 0x0000001e08077227 */ /* 0x000fe200078e00ff */
[----:B------:R-:W-:-:S03]  /*12c0*/  ISETP.GT.U32.AND P2, PT, R5, R26, PT ;  /* 0x0000001a0500720c */ /* 0x000fc60003f44070 */
[----:B------:R-:W-:Y:S02]  /*12d0*/  IMAD.MOV R7, RZ, RZ, -R7 ;  /* 0x000000ffff077224 */ /* 0x000fe400078e0a07 */
[----:B------:R-:W-:Y:S02]  /*12e0*/  @!P5 IMAD.IADD R24, R24, 0x1, -R5 ;  /* 0x000000011818d824 */ /* 0x000fe400078e0a05 */
[----:B------:R-:W-:Y:S01]  /*12f0*/  IMAD R30, R5, R7, R30 ;  /* 0x00000007051e7224 */ /* 0x000fe200078e021e */
[----:B------:R-:W-:Y:S01]  /*1300*/  LOP3.LUT R7, R11, 0x18, RZ, 0xfc, !PT ;  /* 0x000000180b077812 */ /* 0x000fe200078efcff */
[----:B------:R-:W-:Y:S01]  /*1310*/  IMAD.MOV R9, RZ, RZ, -R9 ;  /* 0x000000ffff097224 */ /* 0x000fe200078e0a09 */
[C---:B------:R-:W-:Y:S01]  /*1320*/  ISETP.GT.U32.AND P5, PT, R5.reuse, R24, PT ;  /* 0x000000180500720c */ /* 0x040fe20003fa4070 */
[--C-:B------:R-:W-:Y:S01]  /*1330*/  @!P1 IMAD.IADD R22, R22, 0x1, -R5.reuse ;  /* 0x0000000116169824 */ /* 0x100fe200078e0a05 */
[----:B------:R-:W-:Y:S01]  /*1340*/  IABS R34, R7 ;  /* 0x0000000700227213 */ /* 0x000fe20000000000 */
[----:B------:R-:W-:Y:S01]  /*1350*/  @!P2 IMAD.IADD R26, R26, 0x1, -R5 ;  /* 0x000000011a1aa824 */ /* 0x000fe200078e0a05 */
[C---:B------:R-:W-:Y:S01]  /*1360*/  ISETP.GT.U32.AND P2, PT, R5.reuse, R30, PT ;  /* 0x0000001e0500720c */ /* 0x040fe20003f44070 */
[C---:B------:R-:W-:Y:S01]  /*1370*/  IMAD R28, R5.reuse, R9, R28 ;  /* 0x00000009051c7224 */ /* 0x040fe200078e021c */
[----:B------:R-:W-:Y:S01]  /*1380*/  ISETP.GT.U32.AND P1, PT, R5, R22, PT ;  /* 0x000000160500720c */ /* 0x000fe20003f24070 */
[----:B------:R-:W-:Y:S01]  /*1390*/  @!P0 IMAD.MOV R18, RZ, RZ, -R18 ;  /* 0x000000ffff128224 */ /* 0x000fe200078e0a12 */
[----:B------:R-:W-:-:S02]  /*13a0*/  ISETP.GE.AND P0, PT, R15, RZ, PT ;  /* 0x000000ff0f00720c */ /* 0x000fc40003f06270 */
[----:B------:R-:W-:-:S03]  /*13b0*/  LOP3.LUT R15, R11, 0x16, RZ, 0xfc, !PT ;  /* 0x000000160b0f7812 */ /* 0x000fc600078efcff */
[--C-:B------:R-:W-:Y:S01]  /*13c0*/  @!P5 IMAD.IADD R24, R24, 0x1, -R5.reuse ;  /* 0x000000011818d824 */ /* 0x100fe200078e0a05 */
[----:B------:R-:W-:Y:S02]  /*13d0*/  IABS R32, R15 ;  /* 0x0000000f00207213 */ /* 0x000fe40000000000 */
[----:B------:R-:W-:Y:S01]  /*13e0*/  ISETP.GE.AND P5, PT, R15, RZ, PT ;  /* 0x000000ff0f00720c */ /* 0x000fe20003fa6270 */
[--C-:B------:R-:W-:Y:S02]  /*13f0*/  @!P2 IMAD.IADD R30, R30, 0x1, -R5.reuse ;  /* 0x000000011e1ea824 */ /* 0x100fe400078e0a05 */
[----:B------:R-:W-:Y:S01]  /*1400*/  @!P1 IMAD.IADD R22, R22, 0x1, -R5 ;  /* 0x0000000116169824 */ /* 0x000fe200078e0a05 */
[----:B------:R-:W-:Y:S01]  /*1410*/  ISETP.GT.U32.AND P1, PT, R5, R28, PT ;  /* 0x0000001c0500720c */ /* 0x000fe20003f24070 */
[----:B------:R-:W-:Y:S01]  /*1420*/  @!P4 IMAD.MOV R24, RZ, RZ, -R24 ;  /* 0x000000ffff18c224 */ /* 0x000fe200078e0a18 */
[----:B------:R-:W-:Y:S01]  /*1430*/  ISETP.GE.AND P4, PT, R7, RZ, PT ;  /* 0x000000ff0700720c */ /* 0x000fe20003f86270 */
[----:B------:R-:W-:Y:S01]  /*1440*/  IMAD.HI.U32 R7, R8, R34, RZ ;  /* 0x0000002208077227 */ /* 0x000fe200078e00ff */
[----:B------:R-:W-:-:S03]  /*1450*/  ISETP.GT.U32.AND P2, PT, R5, R30, PT ;  /* 0x0000001e0500720c */ /* 0x000fc60003f44070 */
[----:B------:R-:W-:Y:S02]  /*1460*/  IMAD.MOV R7, RZ, RZ, -R7 ;  /* 0x000000ffff077224 */ /* 0x000fe400078e0a07 */
[----:B------:R-:W-:Y:S01]  /*1470*/  @!P3 IMAD.MOV R22, RZ, RZ, -R22 ;  /* 0x000000ffff16b224 */ /* 0x000fe200078e0a16 */
[----:B------:R-:W-:Y:S01]  /*1480*/  ISETP.GE.AND P3, PT, R13, RZ, PT ;  /* 0x000000ff0d00720c */ /* 0x000fe20003f66270 */
[----:B------:R-:W-:Y:S01]  /*1490*/  IMAD R34, R5, R7, R34 ;  /* 0x0000000705227224 */ /* 0x000fe200078e0222 */
[----:B------:R-:W-:Y:S01]  /*14a0*/  LOP3.LUT R13, R11, 0x1c, RZ, 0xfc, !PT ;  /* 0x0000001c0b0d7812 */ /* 0x000fe200078efcff */
[--C-:B------:R-:W-:Y:S02]  /*14b0*/  @!P1 IMAD.IADD R28, R28, 0x1, -R5.reuse ;  /* 0x000000011c1c9824 */ /* 0x100fe400078e0a05 */
[----:B------:R-:W-:Y:S01]  /*14c0*/  IMAD.HI.U32 R9, R8, R32, RZ ;  /* 0x0000002008097227 */ /* 0x000fe200078e00ff */
[----:B------:R-:W-:Y:S02]  /*14d0*/  IABS R40, R13 ;  /* 0x0000000d00287213 */ /* 0x000fe40000000000 */
[C---:B------:R-:W-:Y:S01]  /*14e0*/  ISETP.GT.U32.AND P1, PT, R5.reuse, R28, PT ;  /* 0x0000001c0500720c */ /* 0x040fe20003f24070 */
[----:B------:R-:W-:Y:S01]  /*14f0*/  @!P2 IMAD.IADD R30, R30, 0x1, -R5 ;  /* 0x000000011e1ea824 */ /* 0x000fe200078e0a05 */
[----:B------:R-:W-:Y:S01]  /*1500*/  ISETP.GT.U32.AND P2, PT, R5, R34, PT ;  /* 0x000000220500720c */ /* 0x000fe20003f44070 */
[----:B------:R-:W-:-:S02]  /*1510*/  IMAD.MOV R9, RZ, RZ, -R9 ;  /* 0x000000ffff097224 */ /* 0x000fc400078e0a09 */
[----:B------:R-:W-:Y:S02]  /*1520*/  @!P0 IMAD.MOV R26, RZ, RZ, -R26 ;  /* 0x000000ffff1a8224 */ /* 0x000fe400078e0a1a */
[----:B------:R-:W-:Y:S01]  /*1530*/  IMAD R32, R5, R9, R32 ;  /* 0x0000000905207224 */ /* 0x000fe200078e0220 */
[----:B------:R-:W-:Y:S01]  /*1540*/  LOP3.LUT R9, R11, 0x1a, RZ, 0xfc, !PT ;  /* 0x0000001a0b097812 */ /* 0x000fe200078efcff */
[----:B------:R-:W-:-:S03]  /*1550*/  IMAD.HI.U32 R15, R8, R44, RZ ;  /* 0x0000002c080f7227 */ /* 0x000fc600078e00ff */
[----:B------:R-:W-:Y:S01]  /*1560*/  ISETP.GE.AND P0, PT, R9, RZ, PT ;  /* 0x000000ff0900720c */ /* 0x000fe20003f06270 */
[--C-:B------:R-:W-:Y:S01]  /*1570*/  @!P1 IMAD.IADD R28, R28, 0x1, -R5.reuse ;  /* 0x000000011c1c9824 */ /* 0x100fe200078e0a05 */
[----:B------:R-:W-:Y:S01]  /*1580*/  ISETP.GE.AND P1, PT, R13, RZ, PT ;  /* 0x000000ff0d00720c */ /* 0x000fe20003f26270 */
[----:B------:R-:W-:Y:S01]  /*1590*/  @!P2 IMAD.IADD R34, R34, 0x1, -R5 ;  /* 0x000000012222a824 */ /* 0x000fe200078e0a05 */
[----:B------:R-:W-:Y:S01]  /*15a0*/  IABS R38, R9 ;  /* 0x0000000900267213 */ /* 0x000fe20000000000 */
[----:B------:R-:W-:-:S03]  /*15b0*/  IMAD.HI.U32 R13, R8, R42, RZ ;  /* 0x0000002a080d7227 */ /* 0x000fc600078e00ff */
[C---:B------:R-:W-:Y:S01]  /*15c0*/  ISETP.GT.U32.AND P2, PT, R5.reuse, R34, PT ;  /* 0x000000220500720c */ /* 0x040fe20003f44070 */
[----:B------:R-:W-:Y:S02]  /*15d0*/  IMAD.MOV R13, RZ, RZ, -R13 ;  /* 0x000000ffff0d7224 */ /* 0x000fe400078e0a0d */
[----:B------:R-:W-:Y:S01]  /*15e0*/  @!P6 IMAD.MOV R28, RZ, RZ, -R28 ;  /* 0x000000ffff1ce224 */ /* 0x000fe200078e0a1c */
[C---:B------:R-:W-:Y:S01]  /*15f0*/  ISETP.GT.U32.AND P6, PT, R5.reuse, R32, PT ;  /* 0x000000200500720c */ /* 0x040fe20003fc4070 */
[----:B------:R-:W-:Y:S02]  /*1600*/  IMAD R42, R5, R13, R42 ;  /* 0x0000000d052a7224 */ /* 0x000fe400078e022a */
[----:B------:R-:W-:-:S04]  /*1610*/  IMAD.HI.U32 R9, R8, R40, RZ ;  /* 0x0000002808097227 */ /* 0x000fc800078e00ff */
[----:B------:R-:W-:Y:S02]  /*1620*/  IMAD.MOV R9, RZ, RZ, -R9 ;  /* 0x000000ffff097224 */ /* 0x000fe400078e0a09 */
[----:B------:R-:W-:Y:S01]  /*1630*/  @!P2 IMAD.IADD R34, R34, 0x1, -R5 ;  /* 0x000000012222a824 */ /* 0x000fe200078e0a05 */
[----:B------:R-:W-:Y:S01]  /*1640*/  ISETP.GT.U32.AND P2, PT, R5, R42, PT ;  /* 0x0000002a0500720c */ /* 0x000fe20003f44070 */
[----:B------:R-:W-:-:S04]  /*1650*/  IMAD.HI.U32 R7, R8, R38, RZ ;  /* 0x0000002608077227 */ /* 0x000fc800078e00ff */
[----:B------:R-:W-:Y:S02]  /*1660*/  @!P6 IMAD.IADD R32, R32, 0x1, -R5 ;  /* 0x000000012020e824 */ /* 0x000fe400078e0a05 */
[C---:B------:R-:W-:Y:S02]  /*1670*/  IMAD R40, R5.reuse, R9, R40 ;  /* 0x0000000905287224 */ /* 0x040fe400078e0228 */
[----:B------:R-:W-:Y:S01]  /*1680*/  IMAD.HI.U32 R9, R8, R48, RZ ;  /* 0x0000003008097227 */ /* 0x000fe200078e00ff */
[----:B------:R-:W-:-:S03]  /*1690*/  ISETP.GT.U32.AND P6, PT, R5, R32, PT ;  /* 0x000000200500720c */ /* 0x000fc60003fc4070 */
[----:B------:R-:W-:Y:S02]  /*16a0*/  @!P2 IMAD.IADD R42, R42, 0x1, -R5 ;  /* 0x000000012a2aa824 */ /* 0x000fe400078e0a05 */
[----:B------:R-:W-:Y:S02]  /*16b0*/  IMAD.MOV R7, RZ, RZ, -R7 ;  /* 0x000000ffff077224 */ /* 0x000fe400078e0a07 */
[----:B------:R-:W-:Y:S01]  /*16c0*/  IMAD.MOV R9, RZ, RZ, -R9 ;  /* 0x000000ffff097224 */ /* 0x000fe200078e0a09 */
[C---:B------:R-:W-:Y:S01]  /*16d0*/  ISETP.GT.U32.AND P2, PT, R5.reuse, R42, PT ;  /* 0x0000002a0500720c */ /* 0x040fe20003f44070 */
[C---:B------:R-:W-:Y:S02]  /*16e0*/  IMAD R38, R5.reuse, R7, R38 ;  /* 0x0000000705267224 */ /* 0x040fe400078e0226 */
[C---:B------:R-:W-:Y:S02]  /*16f0*/  IMAD R48, R5.reuse, R9, R48 ;  /* 0x0000000905307224 */ /* 0x040fe400078e0230 */
[----:B------:R-:W-:Y:S01]  /*1700*/  @!P6 IMAD.IADD R32, R32, 0x1, -R5 ;  /* 0x000000012020e824 */ /* 0x000fe200078e0a05 */
[----:B------:R-:W-:Y:S01]  /*1710*/  ISETP.GT.U32.AND P6, PT, R5, R38, PT ;  /* 0x000000260500720c */ /* 0x000fe20003fc4070 */
[----:B------:R-:W-:-:S02]  /*1720*/  IMAD.MOV R15, RZ, RZ, -R15 ;  /* 0x000000ffff0f7224 */ /* 0x000fc400078e0a0f */
[----:B------:R-:W-:Y:S01]  /*1730*/  @!P5 IMAD.MOV R32, RZ, RZ, -R32 ;  /* 0x000000ffff20d224 */ /* 0x000fe200078e0a20 */
[----:B------:R-:W-:Y:S01]  /*1740*/  ISETP.GT.U32.AND P5, PT, R5, R40, PT ;  /* 0x000000280500720c */ /* 0x000fe20003fa4070 */
[----:B------:R-:W-:-:S04]  /*1750*/  IMAD.HI.U32 R7, R8, R46, RZ ;  /* 0x0000002e08077227 */ /* 0x000fc800078e00ff */
[----:B------:R-:W-:Y:S01]  /*1760*/  @!P2 IMAD.IADD R42, R42, 0x1, -R5 ;  /* 0x000000012a2aa824 */ /* 0x000fe200078e0a05 */
[----:B------:R-:W-:Y:S01]  /*1770*/  ISETP.GT.U32.AND P2, PT, R5, R48, PT ;  /* 0x000000300500720c */ /* 0x000fe20003f44070 */
[----:B------:R-:W-:Y:S01]  /*1780*/  @!P3 IMAD.MOV R30, RZ, RZ, -R30 ;  /* 0x000000ffff1eb224 */ /* 0x000fe200078e0a1e */
[----:B------:R-:W-:Y:S01]  /*1790*/  ISETP.GE.AND P3, PT, R17, RZ, PT ;  /* 0x000000ff1100720c */ /* 0x000fe20003f66270 */
[----:B------:R-:W-:Y:S01]  /*17a0*/  IMAD R44, R5, R15, R44 ;  /* 0x0000000f052c7224 */ /* 0x000fe200078e022c */
[----:B------:R-:W-:Y:S01]  /*17b0*/  IABS R15, R25 ;  /* 0x00000019000f7213 */ /* 0x000fe20000000000 */
[----:B------:R-:W-:Y:S01]  /*17c0*/  IMAD.MOV R7, RZ, RZ, -R7 ;  /* 0x000000ffff077224 */ /* 0x000fe200078e0a07 */
[----:B------:R-:W-:Y:S01]  /*17d0*/  IABS R17, R27 ;  /* 0x0000001b00117213 */ /* 0x000fe20000000000 */
[--C-:B------:R-:W-:Y:S02]  /*17e0*/  @!P6 IMAD.IADD R38, R38, 0x1, -R5.reuse ;  /* 0x000000012626e824 */ /* 0x100fe400078e0a05 */
[----:B------:R-:W-:-:S02]  /*17f0*/  @!P5 IMAD.IADD R40, R40, 0x1, -R5 ;  /* 0x000000012828d824 */ /* 0x000fc400078e0a05 */
[----:B------:R-:W-:Y:S01]  /*1800*/  IMAD.HI.U32 R13, R8, R15, RZ ;  /* 0x0000000f080d7227 */ /* 0x000fe200078e00ff */
[C---:B------:R-:W-:Y:S02]  /*1810*/  ISETP.GT.U32.AND P6, PT, R5.reuse, R38, PT ;  /* 0x000000260500720c */ /* 0x040fe40003fc4070 */
[C---:B------:R-:W-:Y:S01]  /*1820*/  ISETP.GT.U32.AND P5, PT, R5.reuse, R40, PT ;  /* 0x000000280500720c */ /* 0x040fe20003fa4070 */
[----:B------:R-:W-:Y:S02]  /*1830*/  @!P2 IMAD.IADD R48, R48, 0x1, -R5 ;  /* 0x000000013030a824 */ /* 0x000fe400078e0a05 */
[C---:B------:R-:W-:Y:S02]  /*1840*/  IMAD R46, R5.reuse, R7, R46 ;  /* 0x00000007052e7224 */ /* 0x040fe400078e022e */
[----:B------:R-:W-:Y:S01]  /*1850*/  IMAD.HI.U32 R7, R8, R17, RZ ;  /* 0x0000001108077227 */ /* 0x000fe200078e00ff */
[----:B------:R-:W-:-:S03]  /*1860*/  ISETP.GT.U32.AND P2, PT, R5, R48, PT ;  /* 0x000000300500720c */ /* 0x000fc60003f44070 */
[----:B------:R-:W-:Y:S02]  /*1870*/  IMAD.MOV R50, RZ, RZ, -R13 ;  /* 0x000000ffff327224 */ /* 0x000fe400078e0a0d */
[----:B------:R-:W-:-:S04]  /*1880*/  IMAD.HI.U32 R9, R8, R60, RZ ;  /* 0x0000003c08097227 */ /* 0x000fc800078e00ff */
[----:B------:R-:W-:Y:S02]  /*1890*/  IMAD.MOV R54, RZ, RZ, -R7 ;  /* 0x000000ffff367224 */ /* 0x000fe400078e0a07 */
[----:B------:R-:W-:Y:S02]  /*18a0*/  IMAD.MOV.U32 R36, RZ, RZ, R34 ;  /* 0x000000ffff247224 */ /* 0x000fe400078e0022 */
[C---:B------:R-:W-:Y:S02]  /*18b0*/  IMAD R34, R5.reuse, R50, R15 ;  /* 0x0000003205227224 */ /* 0x040fe400078e020f */
[----:B------:R-:W-:Y:S02]  /*18c0*/  IMAD.MOV R9, RZ, RZ, -R9 ;  /* 0x000000ffff097224 */ /* 0x000fe400078e0a09 */
[----:B------:R-:W-:Y:S01]  /*18d0*/  IMAD R50, R5, R54, R17 ;  /* 0x0000003605327224 */ /* 0x000fe200078e0211 */
[----:B------:R-:W-:Y:S01]  /*18e0*/  LOP3.LUT R17, R11, 0x2c, RZ, 0xfc, !PT ;  /* 0x0000002c0b117812 */ /* 0x000fe200078efcff */
[----:B------:R-:W-:-:S02]  /*18f0*/  IMAD R60, R5, R9, R60 ;  /* 0x00000009053c7224 */ /* 0x000fc400078e023c */
[--C-:B------:R-:W-:Y:S01]  /*1900*/  @!P6 IMAD.IADD R38, R38, 0x1, -R5.reuse ;  /* 0x000000012626e824 */ /* 0x100fe200078e0a05 */
[----:B------:R-:W-:Y:S01]  /*1910*/  IABS R62, R17 ;  /* 0x00000011003e7213 */ /* 0x000fe20000000000 */
[--C-:B------:R-:W-:Y:S01]  /*1920*/  @!P5 IMAD.IADD R40, R40, 0x1, -R5.reuse ;  /* 0x000000012828d824 */ /* 0x100fe200078e0a05 */
[C---:B------:R-:W-:Y:S01]  /*1930*/  ISETP.GT.U32.AND P6, PT, R5.reuse, R44, PT ;  /* 0x0000002c0500720c */ /* 0x040fe20003fc4070 */
[----:B------:R-:W-:Y:S01]  /*1940*/  @!P2 IMAD.IADD R48, R48, 0x1, -R5 ;  /* 0x000000013030a824 */ /* 0x000fe200078e0a05 */
[C---:B------:R-:W-:Y:S01]  /*1950*/  ISETP.GT.U32.AND P5, PT, R5.reuse, R46, PT ;  /* 0x0000002e0500720c */ /* 0x040fe20003fa4070 */
[----:B------:R-:W-:Y:S01]  /*1960*/  IMAD.HI.U32 R7, R8, R62, RZ ;  /* 0x0000003e08077227 */ /* 0x000fe200078e00ff */
[----:B------:R-:W-:-:S03]  /*1970*/  ISETP.GT.U32.AND P2, PT, R5, R60, PT ;  /* 0x0000003c0500720c */ /* 0x000fc60003f44070 */
[----:B------:R-:W-:Y:S01]  /*1980*/  @!P4 IMAD.MOV R36, RZ, RZ, -R36 ;  /* 0x000000ffff24c224 */ /* 0x000fe200078e0a24 */
[----:B------:R-:W-:Y:S01]  /*1990*/  ISETP.GE.AND P4, PT, R19, RZ, PT ;  /* 0x000000ff1300720c */ /* 0x000fe20003f86270 */
[----:B------:R-:W-:Y:S01]  /*19a0*/  IMAD.MOV R7, RZ, RZ, -R7 ;  /* 0x000000ffff077224 */ /* 0x000fe200078e0a07 */
[----:B------:R-:W-:Y:S01]  /*19b0*/  LOP3.LUT R19, R11, 0x2e, RZ, 0xfc, !PT ;  /* 0x0000002e0b137812 */ /* 0x000fe200078efcff */
[----:B------:R-:W-:-:S03]  /*19c0*/  IMAD.HI.U32 R13, R8, R66, RZ ;  /* 0x00000042080d7227 */ /* 0x000fc600078e00ff */
[----:B------:R-:W-:Y:S01]  /*19d0*/  IABS R64, R19 ;  /* 0x0000001300407213 */ /* 0x000fe20000000000 */
[C---:B------:R-:W-:Y:S02]  /*19e0*/  IMAD R62, R5.reuse, R7, R62 ;  /* 0x00000007053e7224 */ /* 0x040fe400078e023e */
[--C-:B------:R-:W-:Y:S02]  /*19f0*/  @!P6 IMAD.IADD R44, R44, 0x1, -R5.reuse ;  /* 0x000000012c2ce824 */ /* 0x100fe400078e0a05 */
[--C-:B------:R-:W-:Y:S02]  /*1a00*/  @!P5 IMAD.IADD R46, R46, 0x1, -R5.reuse ;  /* 0x000000012e2ed824 */ /* 0x100fe400078e0a05 */
[----:B------:R-:W-:Y:S01]  /*1a10*/  @!P2 IMAD.IADD R60, R60, 0x1, -R5 ;  /* 0x000000013c3ca824 */ /* 0x000fe200078e0a05 */
[C---:B------:R-:W-:Y:S01]  /*1a20*/  ISETP.GT.U32.AND P2, PT, R5.reuse, R62, PT ;  /* 0x0000003e0500720c */ /* 0x040fe20003f44070 */
[----:B------:R-:W-:Y:S01]  /*1a30*/  IMAD.HI.U32 R9, R8, R64, RZ ;  /* 0x0000004008097227 */ /* 0x000fe200078e00ff */
[----:B------:R-:W-:-:S02]  /*1a40*/  ISETP.GT.U32.AND P6, PT, R5, R44, PT ;  /* 0x0000002c0500720c */ /* 0x000fc40003fc4070 */
[C---:B------:R-:W-:Y:S01]  /*1a50*/  ISETP.GT.U32.AND P5, PT, R5.reuse, R46, PT ;  /* 0x0000002e0500720c */ /* 0x040fe20003fa4070 */
[----:B------:R-:W-:Y:S02]  /*1a60*/  IMAD.MOV R9, RZ, RZ, -R9 ;  /* 0x000000ffff097224 */ /* 0x000fe400078e0a09 */
[----:B------:R-:W-:Y:S02]  /*1a70*/  IMAD.MOV R13, RZ, RZ, -R13 ;  /* 0x000000ffff0d7224 */ /* 0x000fe400078e0a0d */
[----:B------:R-:W-:Y:S02]  /*1a80*/  IMAD R64, R5, R9, R64 ;  /* 0x0000000905407224 */ /* 0x000fe400078e0240 */
[----:B------:R-:W-:-:S04]  /*1a90*/  IMAD.HI.U32 R15, R8, R68, RZ ;  /* 0x00000044080f7227 */ /* 0x000fc800078e00ff */
[--C-:B------:R-:W-:Y:S01]  /*1aa0*/  @!P2 IMAD.IADD R62, R62, 0x1, -R5.reuse ;  /* 0x000000013e3ea824 */ /* 0x100fe200078e0a05 */
[C---:B------:R-:W-:Y:S01]  /*1ab0*/  ISETP.GT.U32.AND P2, PT, R5.reuse, R64, PT ;  /* 0x000000400500720c */ /* 0x040fe20003f44070 */
[--C-:B------:R-:W-:Y:S01]  /*1ac0*/  @!P6 IMAD.IADD R44, R44, 0x1, -R5.reuse ;  /* 0x000000012c2ce824 */ /* 0x100fe200078e0a05 */
[C---:B------:R-:W-:Y:S01]  /*1ad0*/  ISETP.GT.U32.AND P6, PT, R5.reuse, R34, PT ;  /* 0x000000220500720c */ /* 0x040fe20003fc4070 */
[----:B------:R-:W-:Y:S01]  /*1ae0*/  @!P5 IMAD.IADD R46, R46, 0x1, -R5 ;  /* 0x000000012e2ed824 */ /* 0x000fe200078e0a05 */
[C---:B------:R-:W-:Y:S01]  /*1af0*/  ISETP.GT.U32.AND P5, PT, R5.reuse, R50, PT ;  /* 0x000000320500720c */ /* 0x040fe20003fa4070 */
[----:B------:R-:W-:Y:S02]  /*1b00*/  IMAD R66, R5, R13, R66 ;  /* 0x0000000d05427224 */ /* 0x000fe400078e0242 */
[----:B------:R-:W-:Y:S02]  /*1b10*/  IMAD.MOV R15, RZ, RZ, -R15 ;  /* 0x000000ffff0f7224 */ /* 0x000fe400078e0a0f */
[----:B------:R-:W-:-:S04]  /*1b20*/  IMAD.HI.U32 R13, R8, R78, RZ ;  /* 0x0000004e080d7227 */ /* 0x000fc800078e00ff */
[--C-:B------:R-:W-:Y:S01]  /*1b30*/  @!P2 IMAD.IADD R64, R64, 0x1, -R5.reuse ;  /* 0x000000014040a824 */ /* 0x100fe200078e0a05 */
[----:B------:R-:W-:Y:S01]  /*1b40*/  ISETP.GT.U32.AND P2, PT, R5, R66, PT ;  /* 0x000000420500720c */ /* 0x000fe20003f44070 */
[--C-:B------:R-:W-:Y:S01]  /*1b50*/  @!P6 IMAD.IADD R34, R34, 0x1, -R5.reuse ;  /* 0x000000012222e824 */ /* 0x100fe200078e0a05 */
[----:B------:R-:W-:Y:S01]  /*1b60*/  ISETP.GE.AND P6, PT, R21, RZ, PT ;  /* 0x000000ff1500720c */ /* 0x000fe20003fc6270 */
[----:B------:R-:W-:Y:S01]  /*1b70*/  @!P5 IMAD.IADD R50, R50, 0x1, -R5 ;  /* 0x000000013232d824 */ /* 0x000fe200078e0a05 */
[----:B------:R-:W-:Y:S01]  /*1b80*/  ISETP.GE.AND P5, PT, R23, RZ, PT ;  /* 0x000000ff1700720c */ /* 0x000fe20003fa6270 */
[----:B------:R-:W-:Y:S01]  /*1b90*/  IMAD R68, R5, R15, R68 ;  /* 0x0000000f05447224 */ /* 0x000fe200078e0244 */
[C---:B------:R-:W-:Y:S01]  /*1ba0*/  LOP3.LUT R21, R11.reuse, 0x34, RZ, 0xfc, !PT ;  /* 0x000000340b157812 */ /* 0x040fe200078efcff */
[----:B------:R-:W-:Y:S01]  /*1bb0*/  @!P4 IMAD.MOV R44, RZ, RZ, -R44 ;  /* 0x000000ffff2cc224 */ /* 0x000fe200078e0a2c */
[C---:B------:R-:W-:Y:S01]  /*1bc0*/  LOP3.LUT R23, R11.reuse, 0x36, RZ, 0xfc, !PT ;  /* 0x000000360b177812 */ /* 0x040fe200078efcff */
[----:B------:R-:W-:Y:S01]  /*1bd0*/  @!P0 IMAD.MOV R38, RZ, RZ, -R38 ;  /* 0x000000ffff268224 */ /* 0x000fe200078e0a26 */
[----:B------:R-:W-:Y:S01]  /*1be0*/  LOP3.LUT R15, R11, 0x3c, RZ, 0xfc, !PT ;  /* 0x0000003c0b0f7812 */ /* 0x000fe200078efcff */
[----:B------:R-:W-:Y:S01]  /*1bf0*/  IMAD.HI.U32 R11, R8, R76, RZ ;  /* 0x0000004c080b7227 */ /* 0x000fe200078e00ff */
[----:B------:R-:W-:-:S02]  /*1c00*/  IABS R72, R21 ;  /* 0x0000001500487213 */ /* 0x000fc40000000000 */
[----:B------:R-:W-:Y:S01]  /*1c10*/  IABS R74, R23 ;  /* 0x00000017004a7213 */ /* 0x000fe20000000000 */
[----:B------:R-:W-:Y:S01]  /*1c20*/  @!P2 IMAD.IADD R66, R66, 0x1, -R5 ;  /* 0x000000014242a824 */ /* 0x000fe200078e0a05 */
[----:B------:R-:W-:Y:S01]  /*1c30*/  IABS R80, R15 ;  /* 0x0000000f00507213 */ /* 0x000fe20000000000 */
[C---:B------:R-:W-:Y:S01]  /*1c40*/  IMAD.HI.U32 R7, R8.reuse, R72, RZ ;  /* 0x0000004808077227 */ /* 0x040fe200078e00ff */
[C---:B------:R-:W-:Y:S02]  /*1c50*/  ISETP.GT.U32.AND P4, PT, R5.reuse, R64, PT ;  /* 0x000000400500720c */ /* 0x040fe40003f84070 */
[C---:B------:R-:W-:Y:S01]  /*1c60*/  ISETP.GT.U32.AND P2, PT, R5.reuse, R60, PT ;  /* 0x0000003c0500720c */ /* 0x040fe20003f44070 */
[----:B------:R-:W-:Y:S01]  /*1c70*/  IMAD.HI.U32 R9, R8, R74, RZ ;  /* 0x0000004a08097227 */ /* 0x000fe200078e00ff */
[----:B------:R-:W-:-:S03]  /*1c80*/  ISETP.GT.U32.AND P0, PT, R5, R34, PT ;  /* 0x000000220500720c */ /* 0x000fc60003f04070 */
[----:B------:R-:W-:-:S04]  /*1c90*/  IMAD.HI.U32 R8, R8, R80, RZ ;  /* 0x0000005008087227 */ /* 0x000fc800078e00ff */
[----:B------:R-:W-:Y:S02]  /*1ca0*/  IMAD.MOV R8, RZ, RZ, -R8 ;  /* 0x000000ffff087224 */ /* 0x000fe400078e0a08 */
[----:B------:R-:W-:Y:S01]  /*1cb0*/  @!P1 IMAD.MOV R40, RZ, RZ, -R40 ;  /* 0x000000ffff289224 */ /* 0x000fe200078e0a28 */
[C---:B------:R-:W-:Y:S01]  /*1cc0*/  ISETP.GT.U32.AND P1, PT, R5.reuse, R50, PT ;  /* 0x000000320500720c */ /* 0x040fe20003f24070 */
[----:B------:R-:W-:Y:S02]  /*1cd0*/  IMAD.MOV.U32 R54, RZ, RZ, R48 ;  /* 0x000000ffff367224 */ /* 0x000fe400078e0030 */
[----:B------:R-:W-:Y:S02]  /*1ce0*/  IMAD.MOV R11, RZ, RZ, -R11 ;  /* 0x000000ffff0b7224 */ /* 0x000fe400078e0a0b */
[----:B------:R-:W-:Y:S02]  /*1cf0*/  IMAD R80, R5, R8, R80 ;  /* 0x0000000805507224 */ /* 0x000fe400078e0250 */
[----:B------:R-:W-:-:S02]  /*1d00*/  IMAD.MOV.U32 R8, RZ, RZ, R42 ;  /* 0x000000ffff087224 */ /* 0x000fc400078e002a */
[----:B------:R-:W-:Y:S01]  /*1d10*/  @!P5 IMAD.MOV R54, RZ, RZ, -R54 ;  /* 0x000000ffff36d224 */ /* 0x000fe200078e0a36 */
[C---:B------:R-:W-:Y:S01]  /*1d20*/  ISETP.GT.U32.AND P5, PT, R5.reuse, R68, PT ;  /* 0x000000440500720c */ /* 0x040fe20003fa4070 */
[C---:B------:R-:W-:Y:S02]  /*1d30*/  IMAD R76, R5.reuse, R11, R76 ;  /* 0x0000000b054c7224 */ /* 0x040fe400078e024c */
[----:B------:R-:W-:Y:S02]  /*1d40*/  IMAD.MOV R7, RZ, RZ, -R7 ;  /* 0x000000ffff077224 */ /* 0x000fe400078e0a07 */
[----:B------:R-:W-:Y:S02]  /*1d50*/  IMAD.MOV R9, RZ, RZ, -R9 ;  /* 0x000000ffff097224 */ /* 0x000fe400078e0a09 */
[----:B------:R-:W-:Y:S01]  /*1d60*/  @!P3 IMAD.MOV R8, RZ, RZ, -R8 ;  /* 0x000000ffff08b224 */ /* 0x000fe200078e0a08 */
[C---:B------:R-:W-:Y:S01]  /*1d70*/  ISETP.GT.U32.AND P3, PT, R5.reuse, R62, PT ;  /* 0x0000003e0500720c */ /* 0x040fe20003f64070 */
[--C-:B------:R-:W-:Y:S01]  /*1d80*/  @!P4 IMAD.IADD R64, R64, 0x1, -R5.reuse ;  /* 0x000000014040c824 */ /* 0x100fe200078e0a05 */
[C---:B------:R-:W-:Y:S01]  /*1d90*/  ISETP.GT.U32.AND P4, PT, R5.reuse, R80, PT ;  /* 0x000000500500720c */ /* 0x040fe20003f84070 */
[----:B------:R-:W-:Y:S01]  /*1da0*/  @!P2 IMAD.IADD R60, R60, 0x1, -R5 ;  /* 0x000000013c3ca824 */ /* 0x000fe200078e0a05 */
[C---:B------:R-:W-:Y:S01]  /*1db0*/  ISETP.GT.U32.AND P2, PT, R5.reuse, R76, PT ;  /* 0x0000004c0500720c */ /* 0x040fe20003f44070 */
[----:B------:R-:W-:-:S02]  /*1dc0*/  IMAD R72, R5, R7, R72 ;  /* 0x0000000705487224 */ /* 0x000fc400078e0248 */
[C---:B------:R-:W-:Y:S01]  /*1dd0*/  IMAD R74, R5.reuse, R9, R74 ;  /* 0x00000009054a7224 */ /* 0x040fe200078e024a */
[----:B------:R-:W1:Y:S01]  /*1de0*/  LDS R7, [UR11] ;  /* 0x0000000bff077984 */ /* 0x000e620008000800 */
        /* <DEDUP_REMOVED lines=8> */
[--C-:B------:R-:W-:Y:S01]  /*1e70*/  @!P5 IMAD.IADD R68, R68, 0x1, -R5.reuse ;  /* 0x000000014444d824 */ /* 0x100fe200078e0a05 */
[----:B------:R-:W-:Y:S01]  /*1e80*/  ISETP.GE.AND P5, PT, R27, RZ, PT ;  /* 0x000000ff1b00720c */ /* 0x000fe20003fa6270 */
[--C-:B------:R-:W-:Y:S01]  /*1e90*/  @!P3 IMAD.IADD R62, R62, 0x1, -R5.reuse ;  /* 0x000000013e3eb824 */ /* 0x100fe200078e0a05 */
[C---:B------:R-:W-:Y:S01]  /*1ea0*/  ISETP.GT.U32.AND P3, PT, R5.reuse, R78, PT ;  /* 0x0000004e0500720c */ /* 0x040fe20003f64070 */
[--C-:B------:R-:W-:Y:S01]  /*1eb0*/  @!P4 IMAD.IADD R80, R80, 0x1, -R5.reuse ;  /* 0x000000015050c824 */ /* 0x100fe200078e0a05 */
[----:B------:R-:W-:Y:S01]  /*1ec0*/  ISETP.GT.U32.AND P4, PT, R5, R68, PT ;  /* 0x000000440500720c */ /* 0x000fe20003f84070 */
[--C-:B------:R-:W-:Y:S01]  /*1ed0*/  @!P2 IMAD.IADD R76, R76, 0x1, -R5.reuse ;  /* 0x000000014c4ca824 */ /* 0x100fe200078e0a05 */
[----:B------:R-:W-:Y:S01]  /*1ee0*/  ISETP.GE.AND P2, PT, R19, RZ, PT ;  /* 0x000000ff1300720c */ /* 0x000fe20003f46270 */
[--C-:B------:R-:W-:Y:S01]  /*1ef0*/  @!P6 IMAD.IADD R66, R66, 0x1, -R5.reuse ;  /* 0x000000014242e824 */ /* 0x100fe200078e0a05 */
[----:B------:R-:W-:Y:S01]  /*1f00*/  ISETP.GE.AND P6, PT, R25, RZ, PT ;  /* 0x000000ff1900720c */ /* 0x000fe20003fc6270 */
[--C-:B------:R-:W-:Y:S01]  /*1f10*/  @!P0 IMAD.IADD R72, R72, 0x1, -R5.reuse ;  /* 0x0000000148488824 */ /* 0x100fe200078e0a05 */
[----:B------:R-:W-:Y:S01]  /*1f20*/  ISETP.GE.AND P0, PT, R29, RZ, PT ;  /* 0x000000ff1d00720c */ /* 0x000fe20003f06270 */
[----:B------:R-:W-:Y:S01]  /*1f30*/  @!P1 IMAD.IADD R74, R74, 0x1, -R5 ;  /* 0x000000014a4a9824 */ /* 0x000fe200078e0a05 */
[----:B------:R-:W-:Y:S01]  /*1f40*/  ISETP.GE.AND P1, PT, R17, RZ, PT ;  /* 0x000000ff1100720c */ /* 0x000fe20003f26270 */
[----:B------:R-:W-:-:S02]  /*1f50*/  IMAD.MOV.U32 R58, RZ, RZ, R50 ;  /* 0x000000ffff3a7224 */ /* 0x000fc400078e0032 */
[--C-:B------:R-:W-:Y:S01]  /*1f60*/  @!P3 IMAD.IADD R78, R78, 0x1, -R5.reuse ;  /* 0x000000014e4eb824 */ /* 0x100fe200078e0a05 */
[----:B------:R-:W-:Y:S01]  /*1f70*/  ISETP.GE.AND P3, PT, R31, RZ, PT ;  /* 0x000000ff1f00720c */ /* 0x000fe20003f66270 */
[----:B------:R-:W-:Y:S01]  /*1f80*/  @!P5 IMAD.MOV R58, RZ, RZ, -R58 ;  /* 0x000000ffff3ad224 */ /* 0x000fe200078e0a3a */
[----:B------:R-:W-:Y:S01]  /*1f90*/  ISETP.GT.U32.AND P5, PT, R5, R72, PT ;  /* 0x000000480500720c */ /* 0x000fe20003fa4070 */
[--C-:B------:R-:W-:Y:S01]  /*1fa0*/  @!P4 IMAD.IADD R68, R68, 0x1, -R5.reuse ;  /* 0x000000014444c824 */ /* 0x100fe200078e0a05 */
[----:B------:R-:W-:Y:S01]  /*1fb0*/  ISETP.GE.AND P4, PT, R21, RZ, PT ;  /* 0x000000ff1500720c */ /* 0x000fe20003f86270 */
[----:B------:R-:W-:Y:S01]  /*1fc0*/  @!P2 IMAD.MOV R64, RZ, RZ, -R64 ;  /* 0x000000ffff40a224 */ /* 0x000fe200078e0a40 */
[C---:B------:R-:W-:Y:S01]  /*1fd0*/  ISETP.GT.U32.AND P2, PT, R5.reuse, R80, PT ;  /* 0x000000500500720c */ /* 0x040fe20003f44070 */
[----:B------:R-:W-:Y:S02]  /*1fe0*/  IMAD.MOV.U32 R56, RZ, RZ, R34 ;  /* 0x000000ffff387224 */ /* 0x000fe400078e0022 */
[----:B------:R-:W-:Y:S01]  /*1ff0*/  @!P0 IMAD.MOV R60, RZ, RZ, -R60 ;  /* 0x000000ffff3c8224 */ /* 0x000fe200078e0a3c */
[C---:B------:R-:W-:Y:S01]  /*2000*/  ISETP.GT.U32.AND P0, PT, R5.reuse, R74, PT ;  /* 0x0000004a0500720c */ /* 0x040fe20003f04070 */
[----:B------:R-:W-:Y:S01]  /*2010*/  @!P6 IMAD.MOV R56, RZ, RZ, -R56 ;  /* 0x000000ffff38e224 */ /* 0x000fe200078e0a38 */
[C---:B------:R-:W-:Y:S01]  /*2020*/  ISETP.GT.U32.AND P6, PT, R5.reuse, R78, PT ;  /* 0x0000004e0500720c */ /* 0x040fe20003fc4070 */
[----:B------:R-:W-:Y:S01]  /*2030*/  @!P1 IMAD.MOV R62, RZ, RZ, -R62 ;  /* 0x000000ffff3e9224 */ /* 0x000fe200078e0a3e */
[----:B------:R-:W-:Y:S01]  /*2040*/  ISETP.GT.U32.AND P1, PT, R5, R76, PT ;  /* 0x0000004c0500720c */ /* 0x000fe20003f24070 */
[--C-:B------:R-:W-:Y:S01]  /*2050*/  @!P5 IMAD.IADD R72, R72, 0x1, -R5.reuse ;  /* 0x000000014848d824 */ /* 0x100fe200078e0a05 */
[----:B------:R-:W-:Y:S01]  /*2060*/  ISETP.GE.AND P5, PT, R23, RZ, PT ;  /* 0x000000ff1700720c */ /* 0x000fe20003fa6270 */
[----:B------:R-:W-:Y:S01]  /*2070*/  @!P3 IMAD.MOV R66, RZ, RZ, -R66 ;  /* 0x000000ffff42b224 */ /* 0x000fe200078e0a42 */
[----:B------:R-:W-:Y:S01]  /*2080*/  ISETP.GE.AND P3, PT, R33, RZ, PT ;  /* 0x000000ff2100720c */ /* 0x000fe20003f66270 */
[----:B------:R-:W-:Y:S01]  /*2090*/  @!P4 IMAD.MOV R72, RZ, RZ, -R72 ;  /* 0x000000ffff48c224 */ /* 0x000fe200078e0a48 */
[----:B------:R-:W-:Y:S01]  /*20a0*/  ISETP.GE.AND P4, PT, R39, RZ, PT ;  /* 0x000000ff2700720c */ /* 0x000fe20003f86270 */
[--C-:B------:R-:W-:Y:S01]  /*20b0*/  @!P2 IMAD.IADD R80, R80, 0x1, -R5.reuse ;  /* 0x000000015050a824 */ /* 0x100fe200078e0a05 */
[----:B------:R-:W-:Y:S01]  /*20c0*/  ISETP.NE.AND P2, PT, R52, RZ, PT ;  /* 0x000000ff3400720c */ /* 0x000fe20003f45270 */
[----:B------:R-:W-:Y:S01]  /*20d0*/  IMAD.MOV.U32 R70, RZ, RZ, R68 ;  /* 0x000000ffff467224 */ /* 0x000fe200078e0044 */
[----:B-1----:R-:W-:Y:S01]  /*20e0*/  R2UR UR10, R7 ;  /* 0x00000000070a72ca */ /* 0x002fe200000e0000 */
[--C-:B------:R-:W-:Y:S01]  /*20f0*/  @!P0 IMAD.IADD R74, R74, 0x1, -R5.reuse ;  /* 0x000000014a4a8824 */ /* 0x100fe200078e0a05 */
[----:B------:R-:W1:Y:S01]  /*2100*/  LDC.64 R68, c[0x0][0x3a8] ;  /* 0x0000ea00ff447b82 */ /* 0x000e620000000a00 */
[--C-:B------:R-:W-:Y:S01]  /*2110*/  @!P1 IMAD.IADD R76, R76, 0x1, -R5.reuse ;  /* 0x000000014c4c9824 */ /* 0x100fe200078e0a05 */
[----:B------:R-:W-:Y:S01]  /*2120*/  ISETP.GE.AND P0, PT, R35, RZ, PT ;  /* 0x000000ff2300720c */ /* 0x000fe20003f06270 */
[----:B------:R-:W-:Y:S01]  /*2130*/  @!P6 IMAD.IADD R78, R78, 0x1, -R5 ;  /* 0x000000014e4ee824 */ /* 0x000fe200078e0a05 */
[----:B------:R-:W-:Y:S01]  /*2140*/  ISETP.GE.AND P1, PT, R37, RZ, PT ;  /* 0x000000ff2500720c */ /* 0x000fe20003f26270 */
[----:B------:R-:W-:Y:S01]  /*2150*/  @!P3 IMAD.MOV R70, RZ, RZ, -R70 ;  /* 0x000000ffff46b224 */ /* 0x000fe200078e0a46 */
[----:B------:R-:W-:Y:S01]  /*2160*/  ISETP.GE.AND P6, PT, R15, RZ, PT ;  /* 0x000000ff0f00720c */ /* 0x000fe20003fc6270 */
[----:B------:R-:W-:Y:S01]  /*2170*/  @!P4 IMAD.MOV R6, RZ, RZ, -R6 ;  /* 0x000000ffff06c224 */ /* 0x000fe200078e0a06 */
[----:B------:R-:W-:Y:S01]  /*2180*/  ISETP.NE.AND P3, PT, R53, RZ, PT ;  /* 0x000000ff3500720c */ /* 0x000fe20003f65270 */
[----:B------:R-:W-:Y:S01]  /*2190*/  @!P5 IMAD.MOV R74, RZ, RZ, -R74 ;  /* 0x000000ffff4ad224 */ /* 0x000fe200078e0a4a */
[----:B------:R-:W-:Y:S01]  /*21a0*/  LOP3.LUT R5, RZ, R53, RZ, 0x33, !PT ;  /* 0x00000035ff057212 */ /* 0x000fe200078e33ff */
[C---:B----4-:R-:W-:Y:S01]  /*21b0*/  VIADD R7, R248.reuse, 0xfffffffe ;  /* 0xfffffffef8077836 */ /* 0x050fe20000000000 */
[----:B------:R-:W-:Y:S01]  /*21c0*/  @!P2 LOP3.LUT R6, RZ, R52, RZ, 0x33, !PT ;  /* 0x00000034ff06a212 */ /* 0x000fe200078e33ff */
[----:B------:R-:W-:Y:S01]  /*21d0*/  VIADD R9, R248, 0xfffffffb ;  /* 0xfffffffbf8097836 */ /* 0x000fe20000000000 */
[C---:B------:R-:W-:Y:S01]  /*21e0*/  SEL R45, R5.reuse, R70, !P3 ;  /* 0x00000046052d7207 */ /* 0x040fe20005800000 */
[----:B------:R-:W-:Y:S01]  /*21f0*/  @!P0 IMAD.MOV R76, RZ, RZ, -R76 ;  /* 0x000000ffff4c8224 */ /* 0x000fe200078e0a4c */
[C---:B------:R-:W-:Y:S01]  /*2200*/  SEL R33, R5.reuse, R32, !P3 ;  /* 0x0000002005217207 */ /* 0x040fe20005800000 */
[----:B------:R-:W-:Y:S01]  /*2210*/  @!P1 IMAD.MOV R78, RZ, RZ, -R78 ;  /* 0x000000ffff4e9224 */ /* 0x000fe200078e0a4e */
[C---:B------:R-:W-:Y:S01]  /*2220*/  SEL R32, R5.reuse, R8, !P3 ;  /* 0x0000000805207207 */ /* 0x040fe20005800000 */
[----:B------:R-:W-:Y:S01]  /*2230*/  @!P6 IMAD.MOV R80, RZ, RZ, -R80 ;  /* 0x000000ffff50e224 */ /* 0x000fe200078e0a50 */
[C---:B------:R-:W-:Y:S01]  /*2240*/  SEL R50, R5.reuse, R12, !P3 ;  /* 0x0000000c05327207 */ /* 0x040fe20005800000 */
[----:B------:R-:W-:Y:S01]  /*2250*/  IMAD R70, R6, UR5, RZ ;  /* 0x0000000506467c24 */ /* 0x000fe2000f8e02ff */
[----:B------:R-:W-:-:S02]  /*2260*/  SEL R41, R5, R30, !P3 ;  /* 0x0000001e05297207 */ /* 0x000fc40005800000 */
[C---:B------:R-:W-:Y:S01]  /*2270*/  SEL R13, R5.reuse, R36, !P3 ;  /* 0x00000024050d7207 */ /* 0x040fe20005800000 */
[----:B------:R-:W-:Y:S01]  /*2280*/  IMAD.SHL.U32 R61, R70, 0x4, RZ ;  /* 0x00000004463d7824 */ /* 0x000fe200078e00ff */
[C---:B------:R-:W-:Y:S01]  /*2290*/  SEL R48, R5.reuse, R38, !P3 ;  /* 0x0000002605307207 */ /* 0x040fe20005800000 */
[C---:B-1----:R-:W-:Y:S01]  /*22a0*/  IMAD R19, R68.reuse, 0xc, RZ ;  /* 0x0000000c44137824 */ /* 0x042fe200078e02ff */
[C---:B------:R-:W-:Y:S01]  /*22b0*/  SEL R8, R5.reuse, R44, !P3 ;  /* 0x0000002c05087207 */ /* 0x040fe20005800000 */
[C---:B------:R-:W-:Y:S01]  /*22c0*/  IMAD R82, R68.reuse, 0x18, RZ ;  /* 0x0000001844527824 */ /* 0x040fe200078e02ff */
[C---:B------:R-:W-:Y:S01]  /*22d0*/  SEL R47, R5.reuse, R46, !P3 ;  /* 0x0000002e052f7207 */ /* 0x040fe20005800000 */
[----:B------:R1:W-:Y:S01]  /*22e0*/  STL [R1+0x4c], R61 ;  /* 0x00004c3d01007387 */ /* 0x0003e20000100800 */
[C---:B------:R-:W-:Y:S01]  /*22f0*/  SEL R10, R5.reuse, R10, !P3 ;  /* 0x0000000a050a7207 */ /* 0x040fe20005800000 */
[C---:B------:R-:W-:Y:S01]  /*2300*/  IMAD R128, R68.reuse, 0x14, RZ ;  /* 0x0000001444807824 */ /* 0x040fe200078e02ff */
[C---:B------:R-:W-:Y:S01]  /*2310*/  SEL R43, R5.reuse, R14, !P3 ;  /* 0x0000000e052b7207 */ /* 0x040fe20005800000 */
[C---:B------:R-:W-:Y:S01]  /*2320*/  IMAD R11, R68.reuse, 0x6, RZ ;  /* 0x00000006440b7824 */ /* 0x040fe200078e02ff */
[----:B------:R-:W-:Y:S01]  /*2330*/  SEL R35, R5, R16, !P3 ;  /* 0x0000001005237207 */ /* 0x000fe20005800000 */
[----:B------:R-:W-:Y:S01]  /*2340*/  IMAD R246, R63, R69, RZ ;  /* 0x000000453ff67224 */ /* 0x000fe200078e02ff */
[C---:B------:R-:W-:Y:S01]  /*2350*/  SEL R18, R5.reuse, R18, !P3 ;  /* 0x0000001205127207 */ /* 0x040fe20005800000 */
[C---:B------:R-:W-:Y:S01]  /*2360*/  IMAD.SHL.U32 R25, R68.reuse, 0x4, RZ ;  /* 0x0000000444197824 */ /* 0x040fe200078e00ff */
[C---:B------:R-:W-:Y:S01]  /*2370*/  SEL R51, R5.reuse, R20, !P3 ;  /* 0x0000001405337207 */ /* 0x040fe20005800000 */
[C---:B------:R-:W-:Y:S01]  /*2380*/  IMAD R135, R68.reuse, 0x7, RZ ;  /* 0x0000000744877824 */ /* 0x040fe200078e02ff */
[C---:B------:R-:W-:Y:S01]  /*2390*/  SEL R42, R5.reuse, R22, !P3 ;  /* 0x00000016052a7207 */ /* 0x040fe20005800000 */
[C---:B------:R-:W-:Y:S01]  /*23a0*/  IMAD R90, R68.reuse, 0x1c, RZ ;  /* 0x0000001c445a7824 */ /* 0x040fe200078e02ff */
[C---:B------:R-:W-:Y:S01]  /*23b0*/  SEL R34, R5.reuse, R24, !P3 ;  /* 0x0000001805227207 */ /* 0x040fe20005800000 */
[C---:B------:R-:W-:Y:S01]  /*23c0*/  IMAD.SHL.U32 R123, R68.reuse, 0x8, RZ ;  /* 0x00000008447b7824 */ /* 0x040fe200078e00ff */
[C---:B------:R-:W-:Y:S01]  /*23d0*/  SEL R12, R5.reuse, R26, !P3 ;  /* 0x0000001a050c7207 */ /* 0x040fe20005800000 */
[C---:B------:R-:W-:Y:S01]  /*23e0*/  IMAD R134, R68.reuse, 0x9, RZ ;  /* 0x0000000944867824 */ /* 0x040fe200078e02ff */
        /* <DEDUP_REMOVED lines=25> */
[C---:B------:R-:W-:Y:S01]  /*2580*/  IMAD.SHL.U32 R132, R68.reuse, 0x10, RZ ;  /* 0x0000001044847824 */ /* 0x040fe200078e00ff */
[C---:B------:R-:W-:Y:S01]  /*2590*/  SEL R36, R5.reuse, R80, !P3 ;  /* 0x0000005005247207 */ /* 0x040fe20005800000 */
[----:B------:R-:W-:Y:S01]  /*25a0*/  IMAD R131, R68, 0x11, RZ ;  /* 0x0000001144837824 */ /* 0x000fe200078e02ff */
[----:B------:R-:W-:Y:S01]  /*25b0*/  SEL R252, R5, R252, !P3 ;  /* 0x000000fc05fc7207 */ /* 0x000fe20005800000 */
[C---:B------:R-:W-:Y:S01]  /*25c0*/  VIADD R5, R248.reuse, 0xffffffff ;  /* 0xfffffffff8057836 */ /* 0x040fe20000000000 */
[----:B------:R-:W-:Y:S01]  /*25d0*/  ISETP.GE.U32.AND P2, PT, R7, 0x7fffffbf, PT ;  /* 0x7fffffbf0700780c */ /* 0x000fe20003f46070 */
[----:B------:R-:W-:Y:S01]  /*25e0*/  VIADD R7, R248, 0xfffffffc ;  /* 0xfffffffcf8077836 */ /* 0x000fe20000000000 */
[----:B-----5:R-:W-:Y:S01]  /*25f0*/  IADD3 R26, P1, PT, R61, UR16, RZ ;  /* 0x000000103d1a7c10 */ /* 0x020fe2000ff3e0ff */
[----:B------:R-:W-:Y:S01]  /*2600*/  IMAD R15, R68, 0x44, RZ ;  /* 0x00000044440f7824 */ /* 0x000fe200078e02ff */
[----:B------:R-:W-:Y:S01]  /*2610*/  ISETP.GE.U32.AND P0, PT, R5, 0x7fffffc0, PT ;  /* 0x7fffffc00500780c */ /* 0x000fe20003f06070 */
[----:B------:R-:W-:Y:S01]  /*2620*/  VIADD R5, R248, 0xfffffffd ;  /* 0xfffffffdf8057836 */ /* 0x000fe20000000000 */
[----:B------:R-:W-:Y:S01]  /*2630*/  ISETP.GE.U32.AND P4, PT, R7, 0x7fffffbd, PT ;  /* 0x7fffffbd0700780c */ /* 0x000fe20003f86070 */
[----:B------:R-:W-:Y:S01]  /*2640*/  IMAD R7, R68, 0x3, RZ ;  /* 0x0000000344077824 */ /* 0x000fe200078e02ff */
[----:B------:R-:W-:Y:S01]  /*2650*/  LEA.HI.X.SX32 R27, R70, UR17, 0x2, P1 ;  /* 0x00000011461b7c11 */ /* 0x000fe200088f16ff */
[C---:B------:R-:W-:Y:S01]  /*2660*/  IMAD R129, R68.reuse, 0x12, RZ ;  /* 0x0000001244817824 */ /* 0x040fe200078e02ff */
[-C--:B------:R-:W-:Y:S01]  /*2670*/  IADD3 R226, P1, PT, R19, R26.reuse, RZ ;  /* 0x0000001a13e27210 */ /* 0x080fe20007f3e0ff */
[C---:B------:R-:W-:Y:S01]  /*2680*/  IMAD R53, R68.reuse, 0x48, RZ ;  /* 0x0000004844357824 */ /* 0x040fe200078e02ff */
[----:B------:R-:W-:Y:S01]  /*2690*/  ISETP.GE.U32.AND P3, PT, R5, 0x7fffffbe, PT ;  /* 0x7fffffbe0500780c */ /* 0x000fe20003f66070 */
[C---:B------:R-:W-:Y:S01]  /*26a0*/  IMAD.SHL.U32 R5, R68.reuse, 0x2, RZ ;  /* 0x0000000244057824 */ /* 0x040fe200078e00ff */
[CC--:B------:R-:W-:Y:S01]  /*26b0*/  LEA R22, P6, R68.reuse, R26.reuse, 0x3 ;  /* 0x0000001a44167211 */ /* 0x0c0fe200078c18ff */
[C---:B------:R-:W-:Y:S01]  /*26c0*/  IMAD R130, R68.reuse, 0x13, RZ ;  /* 0x0000001344827824 */ /* 0x040fe200078e02ff */
[-C--:B------:R-:W-:Y:S01]  /*26d0*/  LEA.HI.X.SX32 R227, R7, R27.reuse, 0x2, P1 ;  /* 0x0000001b07e37211 */ /* 0x080fe200008f16ff */
[----:B------:R-:W-:Y:S01]  /*26e0*/  IMAD R55, R68, 0x4c, RZ ;  /* 0x0000004c44377824 */ /* 0x000fe200078e02ff */
[-C--:B------:R-:W-:Y:S01]  /*26f0*/  IADD3 R232, P1, PT, R82, R26.reuse, RZ ;  /* 0x0000001a52e87210 */ /* 0x080fe20007f3e0ff */
[C---:B------:R-:W-:Y:S01]  /*2700*/  IMAD R57, R68.reuse, 0x50, RZ ;  /* 0x0000005044397824 */ /* 0x040fe200078e02ff */
[----:B------:R-:W-:Y:S01]  /*2710*/  ISETP.GE.U32.AND P5, PT, R9, 0x7fffffbc, PT ;  /* 0x7fffffbc0900780c */ /* 0x000fe20003fa6070 */
[C---:B------:R-:W-:Y:S01]  /*2720*/  IMAD R9, R68.reuse, 0x5, RZ ;  /* 0x0000000544097824 */ /* 0x040fe200078e02ff */
[-C--:B------:R-:W-:Y:S01]  /*2730*/  LEA.HI.X.SX32 R23, R5, R27.reuse, 0x2, P6 ;  /* 0x0000001b05177211 */ /* 0x080fe200030f16ff */
[----:B------:R-:W-:Y:S01]  /*2740*/  IMAD R126, R68, 0x15, RZ ;  /* 0x00000015447e7824 */ /* 0x000fe200078e02ff */
[-C--:B------:R-:W-:Y:S01]  /*2750*/  IADD3 R230, P6, PT, R128, R26.reuse, RZ ;  /* 0x0000001a80e67210 */ /* 0x080fe20007fde0ff */
[C---:B------:R-:W-:Y:S01]  /*2760*/  IMAD R59, R68.reuse, 0x54, RZ ;  /* 0x00000054443b7824 */ /* 0x040fe200078e02ff */
[-C--:B------:R-:W-:Y:S01]  /*2770*/  LEA.HI.X.SX32 R233, R11, R27.reuse, 0x2, P1 ;  /* 0x0000001b0be97211 */ /* 0x080fe200008f16ff */
[----:B------:R-:W-:Y:S01]  /*2780*/  IMAD R124, R68, 0x16, RZ ;  /* 0x00000016447c7824 */ /* 0x000fe200078e02ff */
[----:B------:R-:W-:Y:S01]  /*2790*/  LEA R220, P1, R246, UR18, 0x2 ;  /* 0x00000012f6dc7c11 */ /* 0x000fe2000f8210ff */
[C---:B------:R-:W-:Y:S01]  /*27a0*/  IMAD R73, R68.reuse, 0x58, RZ ;  /* 0x0000005844497824 */ /* 0x040fe200078e02ff */
[----:B------:R-:W-:Y:S01]  /*27b0*/  LEA.HI.X.SX32 R231, R9, R27, 0x2, P6 ;  /* 0x0000001b09e77211 */ /* 0x000fe200030f16ff */
[C---:B------:R-:W-:Y:S01]  /*27c0*/  IMAD R95, R68.reuse, 0x17, RZ ;  /* 0x00000017445f7824 */ /* 0x040fe200078e02ff */
[C---:B------:R-:W-:Y:S01]  /*27d0*/  LEA R228, P6, R68.reuse, R26, 0x4 ;  /* 0x0000001a44e47211 */ /* 0x040fe200078c20ff */
[----:B------:R-:W-:Y:S01]  /*27e0*/  IMAD R77, R68, 0x5c, RZ ;  /* 0x0000005c444d7824 */ /* 0x000fe200078e02ff */
[----:B------:R-:W-:Y:S01]  /*27f0*/  LEA.HI.X.SX32 R28, R246, UR19, 0x2, P1 ;  /* 0x00000013f61c7c11 */ /* 0x000fe200088f16ff */
[----:B------:R-:W-:-:S02]  /*2800*/  IMAD R79, R68, 0x60, RZ ;  /* 0x00000060444f7824 */ /* 0x000fc400078e02ff */
[C---:B------:R-:W-:Y:S02]  /*2810*/  IMAD R84, R68.reuse, 0x19, RZ ;  /* 0x0000001944547824 */ /* 0x040fe400078e02ff */
[C---:B------:R-:W-:Y:S02]  /*2820*/  IMAD R81, R68.reuse, 0x64, RZ ;  /* 0x0000006444517824 */ /* 0x040fe400078e02ff */
[C---:B------:R-:W-:Y:S02]  /*2830*/  IMAD R86, R68.reuse, 0x1a, RZ ;  /* 0x0000001a44567824 */ /* 0x040fe400078e02ff */
[C---:B------:R-:W-:Y:S02]  /*2840*/  IMAD R83, R68.reuse, 0x68, RZ ;  /* 0x0000006844537824 */ /* 0x040fe400078e02ff */
[C---:B------:R-:W-:Y:S02]  /*2850*/  IMAD R88, R68.reuse, 0x1b, RZ ;  /* 0x0000001b44587824 */ /* 0x040fe400078e02ff */
        /* <DEDUP_REMOVED lines=8> */
[C---:B------:R-:W-:Y:S02]  /*28e0*/  IMAD.SHL.U32 R98, R68.reuse, 0x20, RZ ;  /* 0x0000002044627824 */ /* 0x040fe400078e00ff */
        /* <DEDUP_REMOVED lines=20> */
[----:B------:R-:W-:Y:S01]  /*2a30*/  IMAD R119, R68, 0xb0, RZ ;  /* 0x000000b044777824 */ /* 0x000fe200078e02ff */
[----:B------:R-:W-:Y:S06]  /*2a40*/  BAR.SYNC.DEFER_BLOCKING 0x0 ;  /* 0x0000000000007b1d */ /* 0x000fec0000010000 */
[----:B-1----:R-:W-:Y:S05]  /*2a50*/  BRA.U UP0, `(.L_x_5) ;  /* 0x0000000100187547 */ /* 0x002fea000b800000 */
[----:B------:R-:W-:Y:S01]  /*2a60*/  ELECT P1, URZ, PT ;  /* 0x0000000000ff782f */ /* 0x000fe20003820000 */
[----:B------:R-:W-:Y:S01]  /*2a70*/  IMAD.MOV.U32 R4, RZ, RZ, 0x1 ;  /* 0x00000001ff047424 */ /* 0x000fe200078e00ff */
[----:B------:R-:W-:Y:S01]  /*2a80*/  UMOV UR5, 0x40 ;  /* 0x0000004000057882 */ /* 0x000fe20000000000 */
[----:B------:R-:W-:Y:S01]  /*2a90*/  UVIRTCOUNT.DEALLOC.SMPOOL 0x80 ;  /* 0x000000800000784c */ /* 0x000fe20000000000 */
[----:B------:R-:W-:-:S09]  /*2aa0*/  ULEA UR5, UR4, UR5, 0x18 ;  /* 0x0000000504057291 */ /* 0x000fd2000f8ec0ff */
[----:B------:R1:W-:Y:S03]  /*2ab0*/  @P1 STS.U8 [UR5], R4 ;  /* 0x00000004ff001988 */ /* 0x0003e60008000005 */
.L_x_5:
[----:B------:R-:W-:Y:S01]  /*2ac0*/  IMAD R10, R10, UR9, RZ ;  /* 0x000000090a0a7c24 */ /* 0x000fe2000f8e02ff */
[C---:B------:R-:W-:Y:S01]  /*2ad0*/  IADD3 R24, P1, PT, R25.reuse, R26, RZ ;  /* 0x0000001a19187210 */ /* 0x040fe20007f3e0ff */
[----:B-1----:R-:W-:Y:S01]  /*2ae0*/  IMAD R4, R18, UR9, RZ ;  /* 0x0000000912047c24 */ /* 0x002fe2000f8e02ff */
[-C--:B------:R-:W-:Y:S01]  /*2af0*/  LEA.HI.X.SX32 R229, R25, R27.reuse, 0x2, P6 ;  /* 0x0000001b19e57211 */ /* 0x080fe200030f16ff */
[----:B------:R-:W-:Y:S01]  /*2b00*/  IMAD R11, R12, UR9, RZ ;  /* 0x000000090c0b7c24 */ /* 0x000fe2000f8e02ff */
[-C--:B------:R-:W-:Y:S01]  /*2b10*/  LEA R150, P6, R10, R220.reuse, 0x2 ;  /* 0x000000dc0a967211 */ /* 0x080fe200078c10ff */
[----:B------:R-:W-:Y:S01]  /*2b20*/  IMAD R9, R13, UR9, RZ ;  /* 0x000000090d097c24 */ /* 0x000fe2000f8e02ff */
[-C--:B------:R-:W-:Y:S01]  /*2b30*/  LEA.HI.X.SX32 R25, R68, R27.reuse, 0x2, P1 ;  /* 0x0000001b44197211 */ /* 0x080fe200008f16ff */
[----:B------:R-:W-:Y:S01]  /*2b40*/  IMAD R7, R8, UR9, RZ ;  /* 0x0000000908077c24 */ /* 0x000fe2000f8e02ff */
[----:B------:R-:W-:Y:S01]  /*2b50*/  LEA R152, P1, R4, R220, 0x2 ;  /* 0x000000dc04987211 */ /* 0x000fe200078210ff */
[----:B------:R-:W-:Y:S01]  /*2b60*/  IMAD R6, R58, UR9, RZ ;  /* 0x000000093a067c24 */ /* 0x000fe2000f8e02ff */
[----:B------:R-:W-:Y:S01]  /*2b70*/  LEA.HI.X.SX32 R151, R10, R28, 0x2, P6 ;  /* 0x0000001c0a977211 */ /* 0x000fe200030f16ff */
[----:B------:R-:W-:Y:S01]  /*2b80*/  STL [R1+0xd0], R10 ;  /* 0x0000d00a01007387 */ /* 0x000fe20000100800 */
[----:B------:R-:W-:Y:S01]  /*2b90*/  LEA R154, P6, R11, R220, 0x2 ;  /* 0x000000dc0b9a7211 */ /* 0x000fe200078c10ff */
[----:B------:R-:W-:Y:S01]  /*2ba0*/  IMAD R5, R66, UR9, RZ ;  /* 0x0000000942057c24 */ /* 0x000fe2000f8e02ff */
[----:B------:R-:W-:Y:S01]  /*2bb0*/  LEA.HI.X.SX32 R153, R4, R28, 0x2, P1 ;  /* 0x0000001c04997211 */ /* 0x000fe200008f16ff */
[----:B------:R1:W-:Y:S01]  /*2bc0*/  STL [R1+0xc0], R4 ;  /* 0x0000c00401007387 */ /* 0x0003e20000100800 */
[----:B------:R-:W-:Y:S01]  /*2bd0*/  LEA R156, P1, R9, R220, 0x2 ;  /* 0x000000dc099c7211 */ /* 0x000fe200078210ff */
[C---:B------:R-:W-:Y:S01]  /*2be0*/  IMAD R64, R68.reuse, 0x2e, RZ ;  /* 0x0000002e44407824 */ /* 0x040fe200078e02ff */
[----:B------:R-:W-:Y:S01]  /*2bf0*/  LEA.HI.X.SX32 R155, R11, R28, 0x2, P6 ;  /* 0x0000001c0b9b7211 */ /* 0x000fe200030f16ff */
[----:B------:R2:W-:Y:S01]  /*2c00*/  STL [R1+0xb0], R11 ;  /* 0x0000b00b01007387 */ /* 0x0005e20000100800 */
[----:B------:R-:W-:Y:S01]  /*2c10*/  LEA R158, P6, R7, R220, 0x2 ;  /* 0x000000dc079e7211 */ /* 0x000fe200078c10ff */
[----:B------:R-:W-:Y:S01]  /*2c20*/  IMAD R58, R68, 0x32, RZ ;  /* 0x00000032443a7824 */ /* 0x000fe200078e02ff */
[----:B------:R-:W-:Y:S01]  /*2c30*/  LEA.HI.X.SX32 R157, R9, R28, 0x2, P1 ;  /* 0x0000001c099d7211 */ /* 0x000fe200008f16ff */
[----:B------:R-:W-:Y:S01]  /*2c40*/  STL [R1+0xa0], R9 ;  /* 0x0000a00901007387 */ /* 0x000fe20000100800 */
[----:B------:R-:W-:Y:S01]  /*2c50*/  LEA R160, P1, R6, R220, 0x2 ;  /* 0x000000dc06a07211 */ /* 0x000fe200078210ff */
[----:B-1----:R-:W-:Y:S01]  /*2c60*/  IMAD R4, R76, UR9, RZ ;  /* 0x000000094c047c24 */ /* 0x002fe2000f8e02ff */
[----:B------:R-:W-:Y:S01]  /*2c70*/  LEA.HI.X.SX32 R159, R7, R28, 0x2, P6 ;  /* 0x0000001c079f7211 */ /* 0x000fe200030f16ff */
[----:B------:R-:W-:Y:S01]  /*2c80*/  STL [R1+0x90], R7 ;  /* 0x0000900701007387 */ /* 0x000fe20000100800 */
[C---:B------:R-:W-:Y:S01]  /*2c90*/  LEA R162, P6, R5.reuse, R220, 0x2 ;  /* 0x000000dc05a27211 */ /* 0x040fe200078c10ff */
[----:B------:R-:W-:Y:S01]  /*2ca0*/  IMAD R139, R68, 0xd8, RZ ;  /* 0x000000d8448b7824 */ /* 0x000fe200078e02ff */
[----:B------:R-:W-:Y:S01]  /*2cb0*/  LEA.HI.X.SX32 R161, R6, R28, 0x2, P1 ;  /* 0x0000001c06a17211 */ /* 0x000fe200008f16ff */
[----:B------:R1:W-:Y:S01]  /*2cc0*/  STL [R1+0x80], R6 ;  /* 0x0000800601007387 */ /* 0x0003e20000100800 */
[----:B------:R-:W-:Y:S01]  /*2cd0*/  LEA R164, P1, R4, R220, 0x2 ;  /* 0x000000dc04a47211 */ /* 0x000fe200078210ff */
[----:B------:R-:W-:Y:S01]  /*2ce0*/  IMAD R56, R68, 0x36, RZ ;  /* 0x0000003644387824 */ /* 0x000fe200078e02ff */
[----:B------:R-:W-:Y:S01]  /*2cf0*/  LEA.HI.X.SX32 R163, R5, R28, 0x2, P6 ;  /* 0x0000001c05a37211 */ /* 0x000fe200030f16ff */
[----:B------:R-:W-:Y:S01]  /*2d00*/  STL [R1+0x70], R5 ;  /* 0x0000700501007387 */ /* 0x000fe20000100800 */
[----:B------:R-:W-:Y:S01]  /*2d10*/  IADD3 R234, P6, PT, R90, R26, RZ ;  /* 0x0000001a5aea7210 */ /* 0x000fe20007fde0ff */
[----:B------:R-:W-:Y:S01]  /*2d20*/  IMAD R143, R68, 0xe0, RZ ;  /* 0x000000e0448f7824 */ /* 0x000fe200078e02ff */
[----:B------:R-:W-:Y:S01]  /*2d30*/  LEA.HI.X.SX32 R165, R4, R28, 0x2, P1 ;  /* 0x0000001c04a57211 */ /* 0x000fe200008f16ff */
[----:B------:R3:W-:Y:S01]  /*2d40*/  STL [R1+0x60], R4 ;  /* 0x0000600401007387 */ /* 0x0007e20000100800 */
[CC--:B------:R-:W-:Y:S01]  /*2d50*/  LEA R236, P1, R68.reuse, R26.reuse, 0x5 ;  /* 0x0000001a44ec7211 */ /* 0x0c0fe200078228ff */
[C---:B------:R-:W-:Y:S01]  /*2d60*/  IMAD R121, R68.reuse, 0xb4, RZ ;  /* 0x000000b444797824 */ /* 0x040fe200078e02ff */
[-C--:B------:R-:W-:Y:S01]  /*2d70*/  LEA.HI.X.SX32 R235, R135, R27.reuse, 0x2, P6 ;  /* 0x0000001b87eb7211 */ /* 0x080fe200030f16ff */
[----:B------:R-:W-:Y:S01]  /*2d80*/  IMAD R135, R68, 0xd0, RZ ;  /* 0x000000d044877824 */ /* 0x000fe200078e02ff */
[-C--:B------:R-:W-:Y:S01]  /*2d90*/  IADD3 R238, P6, PT, R106, R26.reuse, RZ ;  /* 0x0000001a6aee7210 */ /* 0x080fe20007fde0ff */
[----:B------:R-:W-:Y:S01]  /*2da0*/  USHF.L.U32 UR4, UR7, 0x15, URZ ;  /* 0x0000001507047899 */ /* 0x000fe200080006ff */
[-C--:B------:R-:W-:Y:S01]  /*2db0*/  LEA.HI.X.SX32 R237, R123, R27.reuse, 0x2, P1 ;  /* 0x0000001b7bed7211 */ /* 0x080fe200008f16ff */
[----:B------:R-:W-:Y:S01]  /*2dc0*/  IMAD R123, R68, 0xb8, RZ ;  /* 0x000000b8447b7824 */ /* 0x000fe200078e02ff */
[-C--:B------:R-:W-:Y:S01]  /*2dd0*/  IADD3 R240, P1, PT, R114, R26.reuse, RZ ;  /* 0x0000001a72f07210 */ /* 0x080fe20007f3e0ff */
[----:B------:R-:W-:Y:S01]  /*2de0*/  IMAD R66, R68, 0x2d, RZ ;  /* 0x0000002d44427824 */ /* 0x000fe200078e02ff */
[-C--:B------:R-:W-:Y:S01]  /*2df0*/  LEA.HI.X.SX32 R239, R134, R27.reuse, 0x2, P6 ;  /* 0x0000001b86ef7211 */ /* 0x080fe200030f16ff */
[----:B------:R-:W-:Y:S01]  /*2e00*/  IMAD R147, R68, 0xe8, RZ ;  /* 0x000000e844937824 */ /* 0x000fe200078e02ff */
[-C--:B------:R-:W-:Y:S01]  /*2e10*/  IADD3 R242, P6, PT, R122, R26.reuse, RZ ;  /* 0x0000001a7af27210 */ /* 0x080fe20007fde0ff */
[----:B------:R-:W-:Y:S01]  /*2e20*/  ULOP3.LUT UR4, UR4, 0x600000, URZ, 0xc0, !UPT ;  /* 0x0060000004047892 */ /* 0x000fe2000f8ec0ff */
[-C--:B------:R-:W-:Y:S01]  /*2e30*/  LEA.HI.X.SX32 R241, R125, R27.reuse, 0x2, P1 ;  /* 0x0000001b7df17211 */ /* 0x080fe200008f16ff */
[C---:B------:R-:W-:Y:S01]  /*2e40*/  IMAD R125, R68.reuse, 0xbc, RZ ;  /* 0x000000bc447d7824 */ /* 0x040fe200078e02ff */
[-C--:B------:R-:W-:Y:S01]  /*2e50*/  IADD3 R244, P1, PT, R75, R26.reuse, RZ ;  /* 0x0000001a4bf47210 */ /* 0x080fe20007f3e0ff */
[C---:B------:R-:W-:Y:S01]  /*2e60*/  IMAD R62, R68.reuse, 0x2f, RZ ;  /* 0x0000002f443e7824 */ /* 0x040fe200078e02ff */
[-C--:B------:R-:W-:Y:S01]  /*2e70*/  LEA.HI.X.SX32 R243, R21, R27.reuse, 0x2, P6 ;  /* 0x0000001b15f37211 */ /* 0x080fe200030f16ff */
[----:B------:R-:W-:Y:S01]  /*2e80*/  UIADD3 UR12, UPT, UPT, UR10, UR4, URZ ;  /* 0x000000040a0c7290 */ /* 0x000fe2000fffe0ff */
[-C--:B------:R-:W-:Y:S01]  /*2e90*/  IADD3 R20, P6, PT, R71, R26.reuse, RZ ;  /* 0x0000001a47147210 */ /* 0x080fe20007fde0ff */
[C---:B------:R-:W-:Y:S01]  /*2ea0*/  IMAD R60, R68.reuse, 0x31, RZ ;  /* 0x00000031443c7824 */ /* 0x040fe200078e02ff */
[-C--:B------:R-:W-:Y:S01]  /*2eb0*/  LEA.HI.X.SX32 R245, R19, R27.reuse, 0x2, P1 ;  /* 0x0000001b13f57211 */ /* 0x080fe200008f16ff */
[C---:B------:R-:W-:Y:S01]  /*2ec0*/  IMAD R52, R68.reuse, 0x33, RZ ;  /* 0x0000003344347824 */ /* 0x040fe200078e02ff */
[-C--:B------:R-:W-:Y:S01]  /*2ed0*/  IADD3 R18, P1, PT, R67, R26.reuse, RZ ;  /* 0x0000001a43127210 */ /* 0x080fe20007f3e0ff */
[C---:B------:R-:W-:Y:S01]  /*2ee0*/  IMAD R137, R68.reuse, 0xd4, RZ ;  /* 0x000000d444897824 */ /* 0x040fe200078e02ff */
[-C--:B------:R-:W-:Y:S01]  /*2ef0*/  LEA.HI.X.SX32 R21, R17, R27.reuse, 0x2, P6 ;  /* 0x0000001b11157211 */ /* 0x080fe200030f16ff */
[C---:B------:R-:W-:Y:S01]  /*2f00*/  IMAD R141, R68.reuse, 0xdc, RZ ;  /* 0x000000dc448d7824 */ /* 0x040fe200078e02ff */
[-C--:B------:R-:W-:Y:S01]  /*2f10*/  IADD3 R16, P6, PT, R65, R26.reuse, RZ ;  /* 0x0000001a41107210 */ /* 0x080fe20007fde0ff */
[----:B------:R-:W-:Y:S01]  /*2f20*/  STTM.x64 tmem[UR12], RZ ;  /* 0x000000ff000079ed */ /* 0x000fe2000834000c */
[-C--:B------:R-:W-:Y:S01]  /*2f30*/  LEA.HI.X.SX32 R19, R127, R27.reuse, 0x2, P1 ;  /* 0x0000001b7f137211 */ /* 0x080fe200008f16ff */
[C---:B------:R-:W-:Y:S01]  /*2f40*/  IMAD R127, R68.reuse, 0xc0, RZ ;  /* 0x000000c0447f7824 */ /* 0x040fe200078e02ff */
[CC--:B------:R-:W-:Y:S01]  /*2f50*/  LEA R14, P1, R68.reuse, R26.reuse, 0x6 ;  /* 0x0000001a440e7211 */ /* 0x0c0fe200078230ff */
[----:B------:R-:W4:Y:S01]  /*2f60*/  FENCE.VIEW.ASYNC.T ;  /* 0x00000000000073c6 */ /* 0x000f220000000200 */
[-C--:B------:R-:W-:Y:S01]  /*2f70*/  LEA.HI.X.SX32 R17, R133, R27.reuse, 0x2, P6 ;  /* 0x0000001b85117211 */ /* 0x080fe200030f16ff */
[C---:B------:R-:W-:Y:S01]  /*2f80*/  IMAD R133, R68.reuse, 0xcc, RZ ;  /* 0x000000cc44857824 */ /* 0x040fe200078e02ff */
[-C--:B------:R-:W-:Y:S01]  /*2f90*/  IADD3 R12, P6, PT, R15, R26.reuse, RZ ;  /* 0x0000001a0f0c7210 */ /* 0x080fe20007fde0ff */
[----:B------:R-:W-:Y:S01]  /*2fa0*/  IMAD R145, R68, 0xe4, RZ ;  /* 0x000000e444917824 */ /* 0x000fe200078e02ff */
[-C--:B------:R-:W-:Y:S01]  /*2fb0*/  LEA.HI.X.SX32 R15, R132, R27.reuse, 0x2, P1 ;  /* 0x0000001b840f7211 */ /* 0x080fe200008f16ff */
[----:B------:R-:W-:Y:S01]  /*2fc0*/  UIADD3 UR8, UPT, UPT, UR11, 0x28000, URZ ;  /* 0x000280000b087890 */ /* 0x000fe2000fffe0ff */
[-C--:B------:R-:W-:Y:S01]  /*2fd0*/  IADD3 R10, P1, PT, R53, R26.reuse, RZ ;  /* 0x0000001a350a7210 */ /* 0x080fe20007f3e0ff */
[C---:B------:R-:W-:Y:S01]  /*2fe0*/  IMAD R53, R68.reuse, 0x3a, RZ ;  /* 0x0000003a44357824 */ /* 0x040fe200078e02ff */
[-C--:B------:R-:W-:Y:S01]  /*2ff0*/  LEA.HI.X.SX32 R13, R131, R27.reuse, 0x2, P6 ;  /* 0x0000001b830d7211 */ /* 0x080fe200030f16ff */
[C---:B------:R-:W-:Y:S01]  /*3000*/  IMAD R131, R68.reuse, 0xc8, RZ ;  /* 0x000000c844837824 */ /* 0x040fe200078e02ff */
[-C--:B--2---:R-:W-:Y:S01]  /*3010*/  LEA.HI.X.SX32 R11, R129, R27.reuse, 0x2, P1 ;  /* 0x0000001b810b7211 */ /* 0x084fe200008f16ff */
[C---:B------:R-:W-:Y:S01]  /*3020*/  IMAD R129, R68.reuse, 0xc4, RZ ;  /* 0x000000c444817824 */ /* 0x040fe200078e02ff */
[-C--:B-1----:R-:W-:Y:S01]  /*3030*/  IADD3 R6, P1, PT, R57, R26.reuse, RZ ;  /* 0x0000001a39067210 */ /* 0x082fe20007f3e0ff */
[C---:B------:R-:W-:Y:S01]  /*3040*/  IMAD R57, R68.reuse, 0x35, RZ ;  /* 0x0000003544397824 */ /* 0x040fe200078e02ff */
[-C--:B------:R-:W-:Y:S01]  /*3050*/  IADD3 R8, P6, PT, R55, R26.reuse, RZ ;  /* 0x0000001a37087210 */ /* 0x080fe20007fde0ff */
[----:B------:R-:W-:Y:S01]  /*3060*/  IMAD R55, R68, 0x37, RZ ;  /* 0x0000003744377824 */ /* 0x000fe200078e02ff */
[-C--:B------:R-:W-:Y:S01]  /*3070*/  LEA.HI.X.SX32 R7, R128, R27.reuse, 0x2, P1 ;  /* 0x0000001b80077211 */ /* 0x080fe200008f16ff */
[C---:B------:R-:W-:Y:S01]  /*3080*/  IMAD R54, R68.reuse, 0x39, RZ ;  /* 0x0000003944367824 */ /* 0x040fe200078e02ff */
[-C--:B------:R-:W-:Y:S01]  /*3090*/  IADD3 R72, P1, PT, R73, R26.reuse, RZ ;  /* 0x0000001a49487210 */ /* 0x080fe20007f3e0ff */
[----:B------:R-:W-:Y:S01]  /*30a0*/  IMAD R149, R68, 0xec, RZ ;  /* 0x000000ec44957824 */ /* 0x000fe200078e02ff */
[-C--:B------:R-:W-:Y:S01]  /*30b0*/  LEA.HI.X.SX32 R9, R130, R27.reuse, 0x2, P6 ;  /* 0x0000001b82097211 */ /* 0x080fe200030f16ff */
[----:B------:R-:W-:Y:S01]  /*30c0*/  IMAD R213, R68, 0xf0, RZ ;  /* 0x000000f044d57824 */ /* 0x000fe200078e02ff */
[-C--:B------:R-:W-:Y:S01]  /*30d0*/  LEA.HI.X.SX32 R73, R124, R27.reuse, 0x2, P1 ;  /* 0x0000001b7c497211 */ /* 0x080fe200008f16ff */
[C---:B------:R-:W-:Y:S01]  /*30e0*/  IMAD R215, R68.reuse, 0xf4, RZ ;  /* 0x000000f444d77824 */ /* 0x040fe200078e02ff */
[-C--:B------:R-:W-:Y:S01]  /*30f0*/  IADD3 R78, P1, PT, R79, R26.reuse, RZ ;  /* 0x0000001a4f4e7210 */ /* 0x080fe20007f3e0ff */
[C---:B------:R-:W-:Y:S01]  /*3100*/  IMAD R217, R68.reuse, 0xf8, RZ ;  /* 0x000000f844d97824 */ /* 0x040fe200078e02ff */
[-C--:B---3--:R-:W-:Y:S01]  /*3110*/  IADD3 R4, P6, PT, R59, R26.reuse, RZ ;  /* 0x0000001a3b047210 */ /* 0x088fe20007fde0ff */
[----:B------:R-:W-:Y:S01]  /*3120*/  IMAD R219, R68, 0xfc, RZ ;  /* 0x000000fc44db7824 */ /* 0x000fe200078e02ff */
[-C--:B------:R-:W-:Y:S01]  /*3130*/  LEA.HI.X.SX32 R79, R82, R27.reuse, 0x2, P1 ;  /* 0x0000001b524f7211 */ /* 0x080fe200008f16ff */
[----:B------:R-:W-:Y:S01]  /*3140*/  IMAD R50, R50, UR9, RZ ;  /* 0x0000000932327c24 */ /* 0x000fe2000f8e02ff */
[-C--:B------:R-:W-:Y:S01]  /*3150*/  IADD3 R82, P1, PT, R83, R26.reuse, RZ ;  /* 0x0000001a53527210 */ /* 0x080fe20007f3e0ff */
[----:B------:R-:W-:Y:S01]  /*3160*/  IMAD R51, R51, UR9, RZ ;  /* 0x0000000933337c24 */ /* 0x000fe2000f8e02ff */
[-C--:B------:R-:W-:Y:S01]  /*3170*/  LEA.HI.X.SX32 R5, R126, R27.reuse, 0x2, P6 ;  /* 0x0000001b7e057211 */ /* 0x080fe200030f16ff */
[----:B------:R-:W-:Y:S01]  /*3180*/  IMAD R48, R48, UR9, RZ ;  /* 0x0000000930307c24 */ /* 0x000fe2000f8e02ff */
[-C--:B------:R-:W-:Y:S01]  /*3190*/  LEA.HI.X.SX32 R83, R86, R27.reuse, 0x2, P1 ;  /* 0x0000001b56537211 */ /* 0x080fe200008f16ff */
[----:B------:R-:W-:Y:S01]  /*31a0*/  IMAD R47, R47, UR9, RZ ;  /* 0x000000092f2f7c24 */ /* 0x000fe2000f8e02ff */
[-C--:B------:R-:W-:Y:S01]  /*31b0*/  IADD3 R86, P1, PT, R87, R26.reuse, RZ ;  /* 0x0000001a57567210 */ /* 0x080fe20007f3e0ff */
[----:B------:R-:W-:Y:S01]  /*31c0*/  IMAD R45, R45, UR9, RZ ;  /* 0x000000092d2d7c24 */ /* 0x000fe2000f8e02ff */
[-C--:B------:R-:W-:Y:S01]  /*31d0*/  IADD3 R76, P6, PT, R77, R26.reuse, RZ ;  /* 0x0000001a4d4c7210 */ /* 0x080fe20007fde0ff */
[----:B------:R-:W-:Y:S01]  /*31e0*/  IMAD R49, R49, UR9, RZ ;  /* 0x0000000931317c24 */ /* 0x000fe2000f8e02ff */
        /* <DEDUP_REMOVED lines=8> */
[-C--:B------:R-:W-:Y:S01]  /*3270*/  LEA R94, P1, R68, R26.reuse, 0x7 ;  /* 0x0000001a445e7211 */ /* 0x080fe200078238ff */
[----:B------:R-:W-:Y:S01]  /*3280*/  STL [R1+0xcc], R50 ;  /* 0x0000cc3201007387 */ /* 0x000fe20000100800 */
[-C--:B------:R-:W-:Y:S01]  /*3290*/  IADD3 R80, P6, PT, R81, R26.reuse, RZ ;  /* 0x0000001a51507210 */ /* 0x080fe20007fde0ff */
[----:B------:R-:W-:Y:S01]  /*32a0*/  IMAD R39, R39, UR9, RZ ;  /* 0x0000000927277c24 */ /* 0x000fe2000f8e02ff */
[-C--:B------:R-:W-:Y:S01]  /*32b0*/  LEA.HI.X.SX32 R95, R98, R27.reuse, 0x2, P1 ;  /* 0x0000001b625f7211 */ /* 0x080fe200008f16ff */
[----:B------:R-:W-:Y:S01]  /*32c0*/  STL [R1+0xbc], R51 ;  /* 0x0000bc3301007387 */ /* 0x000fe20000100800 */
[-C--:B------:R-:W-:Y:S01]  /*32d0*/  IADD3 R98, P1, PT, R99, R26.reuse, RZ ;  /* 0x0000001a63627210 */ /* 0x080fe20007f3e0ff */
[----:B------:R-:W-:Y:S01]  /*32e0*/  IMAD R37, R37, UR9, RZ ;  /* 0x0000000925257c24 */ /* 0x000fe2000f8e02ff */
[-C--:B------:R-:W-:Y:S01]  /*32f0*/  LEA.HI.X.SX32 R81, R84, R27.reuse, 0x2, P6 ;  /* 0x0000001b54517211 */ /* 0x080fe200030f16ff */
[----:B------:R-:W-:Y:S01]  /*3300*/  STL [R1+0xac], R49 ;  /* 0x0000ac3101007387 */ /* 0x000fe20000100800 */
[-C--:B------:R-:W-:Y:S01]  /*3310*/  LEA.HI.X.SX32 R99, R102, R27.reuse, 0x2, P1 ;  /* 0x0000001b66637211 */ /* 0x080fe200008f16ff */
[----:B------:R-:W-:Y:S01]  /*3320*/  IMAD R41, R41, UR9, RZ ;  /* 0x0000000929297c24 */ /* 0x000fe2000f8e02ff */
[-C--:B------:R-:W-:Y:S01]  /*3330*/  IADD3 R102, P1, PT, R103, R26.reuse, RZ ;  /* 0x0000001a67667210 */ /* 0x080fe20007f3e0ff */
        /* <DEDUP_REMOVED lines=8> */
[----:B------:R1:W-:Y:S01]  /*33c0*/  STL [R1+0x7c], R46 ;  /* 0x00007c2e01007387 */ /* 0x0003e20000100800 */
[-C--:B------:R-:W-:Y:S01]  /*33d0*/  LEA.HI.X.SX32 R107, R110, R27.reuse, 0x2, P1 ;  /* 0x0000001b6e6b7211 */ /* 0x080fe200008f16ff */
[----:B------:R-:W-:Y:S01]  /*33e0*/  IMAD R34, R34, UR9, RZ ;  /* 0x0000000922227c24 */ /* 0x000fe2000f8e02ff */
[-C--:B------:R-:W-:Y:S01]  /*33f0*/  IADD3 R110, P1, PT, R111, R26.reuse, RZ ;  /* 0x0000001a6f6e7210 */ /* 0x080fe20007f3e0ff */
[----:B------:R2:W-:Y:S01]  /*3400*/  STL [R1+0x6c], R45 ;  /* 0x00006c2d01007387 */ /* 0x0005e20000100800 */
        /* <DEDUP_REMOVED lines=8> */
[----:B----4-:R-:W-:Y:S01]  /*3490*/  BAR.SYNC.DEFER_BLOCKING 0x0 ;  /* 0x0000000000007b1d */ /* 0x010fe20000010000 */
[-C--:B------:R-:W-:Y:S01]  /*34a0*/  IADD3 R92, P6, PT, R93, R26.reuse, RZ ;  /* 0x0000001a5d5c7210 */ /* 0x080fe20007fde0ff */
[----:B------:R-:W-:Y:S01]  /*34b0*/  IMAD R30, R30, UR9, RZ ;  /* 0x000000091e1e7c24 */ /* 0x000fe2000f8e02ff */
[-C--:B------:R-:W-:Y:S01]  /*34c0*/  LEA.HI.X.SX32 R115, R118, R27.reuse, 0x2, P1 ;  /* 0x0000001b76737211 */ /* 0x080fe200008f16ff */
[----:B------:R-:W-:Y:S01]  /*34d0*/  IMAD R252, R252, UR9, RZ ;  /* 0x00000009fcfc7c24 */ /* 0x000fe2000f8e02ff */
[----:B------:R-:W-:Y:S01]  /*34e0*/  LEA.HI.X.SX32 R93, R96, R27, 0x2, P6 ;  /* 0x0000001b605d7211 */ /* 0x000fe200030f16ff */
[----:B------:R-:W-:Y:S01]  /*34f0*/  IMAD.SHL.U32 R69, R69, 0x40, RZ ;  /* 0x0000004045457824 */ /* 0x000fe200078e00ff */
[-C--:B------:R-:W-:Y:S01]  /*3500*/  IADD3 R118, P1, PT, R119, R26.reuse, RZ ;  /* 0x0000001a77767210 */ /* 0x080fe20007f3e0ff */
[----:B------:R-:W-:Y:S01]  /*3510*/  UIADD3 UR13, UPT, UPT, UR10, 0x40, URZ ;  /* 0x000000400a0d7890 */ /* 0x000fe2000fffe0ff */
[----:B------:R-:W-:-:S02]  /*3520*/  IADD3 R96, P6, PT, R97, R26, RZ ;  /* 0x0000001a61607210 */ /* 0x000fc40007fde0ff */
[-C--:B------:R-:W-:Y:S02]  /*3530*/  LEA.HI.X.SX32 R119, R122, R27.reuse, 0x2, P1 ;  /* 0x0000001b7a777211 */ /* 0x080fe400008f16ff */
[-C--:B------:R-:W-:Y:S02]  /*3540*/  LEA.HI.X.SX32 R97, R100, R27.reuse, 0x2, P6 ;  /* 0x0000001b64617211 */ /* 0x080fe400030f16ff */
[-C--:B------:R-:W-:Y:S02]  /*3550*/  IADD3 R122, P1, PT, R123, R26.reuse, RZ ;  /* 0x0000001a7b7a7210 */ /* 0x080fe40007f3e0ff */
[----:B------:R-:W-:Y:S02]  /*3560*/  IADD3 R100, P6, PT, R101, R26, RZ ;  /* 0x0000001a65647210 */ /* 0x000fe40007fde0ff */
[-C--:B------:R-:W-:Y:S02]  /*3570*/  LEA.HI.X.SX32 R123, R64, R27.reuse, 0x2, P1 ;  /* 0x0000001b407b7211 */ /* 0x080fe400008f16ff */
[----:B------:R-:W-:-:S02]  /*3580*/  LEA.HI.X.SX32 R101, R104, R27, 0x2, P6 ;  /* 0x0000001b68657211 */ /* 0x000fc400030f16ff */
[-C--:B------:R-:W-:Y:S02]  /*3590*/  IADD3 R126, P1, PT, R127, R26.reuse, RZ ;  /* 0x0000001a7f7e7210 */ /* 0x080fe40007f3e0ff */
[-C--:B------:R-:W-:Y:S02]  /*35a0*/  IADD3 R104, P6, PT, R105, R26.reuse, RZ ;  /* 0x0000001a69687210 */ /* 0x080fe40007fde0ff */
[-C--:B------:R-:W-:Y:S02]  /*35b0*/  LEA.HI.X.SX32 R127, R75, R27.reuse, 0x2, P1 ;  /* 0x0000001b4b7f7211 */ /* 0x080fe400008f16ff */
[----:B------:R-:W-:Y:S02]  /*35c0*/  LEA.HI.X.SX32 R105, R108, R27, 0x2, P6 ;  /* 0x0000001b6c697211 */ /* 0x000fe400030f16ff */
[-C--:B------:R-:W-:Y:S02]  /*35d0*/  IADD3 R130, P1, PT, R131, R26.reuse, RZ ;  /* 0x0000001a83827210 */ /* 0x080fe40007f3e0ff */
[----:B------:R-:W-:-:S02]  /*35e0*/  IADD3 R108, P6, PT, R109, R26, RZ ;  /* 0x0000001a6d6c7210 */ /* 0x000fc40007fde0ff */
[-C--:B------:R-:W-:Y:S02]  /*35f0*/  LEA.HI.X.SX32 R131, R58, R27.reuse, 0x2, P1 ;  /* 0x0000001b3a837211 */ /* 0x080fe400008f16ff */
[-C--:B------:R-:W-:Y:S02]  /*3600*/  LEA.HI.X.SX32 R109, R112, R27.reuse, 0x2, P6 ;  /* 0x0000001b706d7211 */ /* 0x080fe400030f16ff */
[-C--:B------:R-:W-:Y:S02]  /*3610*/  IADD3 R134, P1, PT, R135, R26.reuse, RZ ;  /* 0x0000001a87867210 */ /* 0x080fe40007f3e0ff */
[----:B------:R-:W-:Y:S02]  /*3620*/  IADD3 R112, P6, PT, R113, R26, RZ ;  /* 0x0000001a71707210 */ /* 0x000fe40007fde0ff */
[-C--:B------:R-:W-:Y:S01]  /*3630*/  LEA.HI.X.SX32 R135, R71, R27.reuse, 0x2, P1 ;  /* 0x0000001b47877211 */ /* 0x080fe200008f16ff */
[----:B------:R-:W-:Y:S01]  /*3640*/  IMAD.SHL.U32 R71, R68, 0x40, RZ ;  /* 0x0000004044477824 */ /* 0x000fe200078e00ff */
[----:B------:R-:W-:-:S02]  /*3650*/  LEA.HI.X.SX32 R113, R116, R27, 0x2, P6 ;  /* 0x0000001b74717211 */ /* 0x000fc400030f16ff */
[-C--:B------:R-:W-:Y:S02]  /*3660*/  IADD3 R138, P1, PT, R139, R26.reuse, RZ ;  /* 0x0000001a8b8a7210 */ /* 0x080fe40007f3e0ff */
[-C--:B------:R-:W-:Y:S02]  /*3670*/  IADD3 R116, P6, PT, R117, R26.reuse, RZ ;  /* 0x0000001a75747210 */ /* 0x080fe40007fde0ff */
[-C--:B------:R-:W-:Y:S01]  /*3680*/  LEA.HI.X.SX32 R139, R56, R27.reuse, 0x2, P1 ;  /* 0x0000001b388b7211 */ /* 0x080fe200008f16ff */
[----:B------:R-:W-:Y:S01]  /*3690*/  IMAD R56, R44, UR9, RZ ;  /* 0x000000092c387c24 */ /* 0x000fe2000f8e02ff */
[-C--:B------:R-:W-:Y:S02]  /*36a0*/  LEA.HI.X.SX32 R117, R120, R27.reuse, 0x2, P6 ;  /* 0x0000001b78757211 */ /* 0x080fe400030f16ff */
[-C--:B------:R-:W-:Y:S02]  /*36b0*/  IADD3 R142, P1, PT, R143, R26.reuse, RZ ;  /* 0x0000001a8f8e7210 */ /* 0x080fe40007f3e0ff */
[----:B------:R-:W-:Y:S01]  /*36c0*/  IADD3 R120, P6, PT, R121, R26, RZ ;  /* 0x0000001a79787210 */ /* 0x000fe20007fde0ff */
[----:B------:R-:W-:Y:S01]  /*36d0*/  STL [R1+0x5c], R56 ;  /* 0x00005c3801007387 */ /* 0x000fe20000100800 */
[----:B------:R-:W-:-:S02]  /*36e0*/  LEA.HI.X.SX32 R143, R67, R27, 0x2, P1 ;  /* 0x0000001b438f7211 */ /* 0x000fc400008f16ff */
[-C--:B------:R-:W-:Y:S01]  /*36f0*/  LEA.HI.X.SX32 R121, R66, R27.reuse, 0x2, P6 ;  /* 0x0000001b42797211 */ /* 0x080fe200030f16ff */
[----:B------:R-:W-:Y:S01]  /*3700*/  STL [R1+0xc8], R43 ;  /* 0x0000c82b01007387 */ /* 0x000fe20000100800 */
[-C--:B------:R-:W-:Y:S02]  /*3710*/  IADD3 R146, P1, PT, R147, R26.reuse, RZ ;  /* 0x0000001a93927210 */ /* 0x080fe40007f3e0ff */
[----:B------:R-:W-:Y:S01]  /*3720*/  IADD3 R124, P6, PT, R125, R26, RZ ;  /* 0x0000001a7d7c7210 */ /* 0x000fe20007fde0ff */
[----:B------:R-:W-:Y:S01]  /*3730*/  STL [R1+0xb8], R42 ;  /* 0x0000b82a01007387 */ /* 0x000fe20000100800 */
[-C--:B------:R-:W-:Y:S01]  /*3740*/  LEA.HI.X.SX32 R147, R53, R27.reuse, 0x2, P1 ;  /* 0x0000001b35937211 */ /* 0x080fe200008f16ff */
[----:B------:R-:W-:Y:S01]  /*3750*/  IMAD R53, R68, 0x3d, RZ ;  /* 0x0000003d44357824 */ /* 0x000fe200078e02ff */
[----:B------:R-:W-:Y:S01]  /*3760*/  LEA.HI.X.SX32 R125, R62, R27, 0x2, P6 ;  /* 0x0000001b3e7d7211 */ /* 0x000fe200030f16ff */
[----:B------:R-:W-:Y:S01]  /*3770*/  STL [R1+0xa8], R41 ;  /* 0x0000a82901007387 */ /* 0x000fe20000100800 */
[----:B------:R-:W-:-:S02]  /*3780*/  ISETP.NE.U32.AND P1, PT, R2, RZ, PT ;  /* 0x000000ff0200720c */ /* 0x000fc40003f25070 */
[-C--:B------:R-:W-:Y:S01]  /*3790*/  IADD3 R128, P6, PT, R129, R26.reuse, RZ ;  /* 0x0000001a81807210 */ /* 0x080fe20007fde0ff */
[----:B------:R-:W-:Y:S01]  /*37a0*/  STL [R1+0x98], R40 ;  /* 0x0000982801007387 */ /* 0x000fe20000100800 */
[----:B------:R-:W-:Y:S02]  /*37b0*/  LEA R247, R2, UR11, 0x8 ;  /* 0x0000000b02f77c11 */ /* 0x000fe4000f8e40ff */
[----:B------:R-:W-:Y:S01]  /*37c0*/  LEA.HI.X.SX32 R129, R60, R27, 0x2, P6 ;  /* 0x0000001b3c817211 */ /* 0x000fe200030f16ff */
[----:B------:R-:W-:Y:S01]  /*37d0*/  STL [R1+0x88], R39 ;  /* 0x0000882701007387 */ /* 0x000fe20000100800 */
[----:B------:R-:W-:-:S03]  /*37e0*/  IADD3 R132, P6, PT, R133, R26, RZ ;  /* 0x0000001a85847210 */ /* 0x000fc60007fde0ff */
[----:B------:R-:W-:Y:S01]  /*37f0*/  STL [R1+0x78], R38 ;  /* 0x0000782601007387 */ /* 0x000fe20000100800 */
[-C--:B------:R-:W-:Y:S01]  /*3800*/  LEA.HI.X.SX32 R133, R52, R27.reuse, 0x2, P6 ;  /* 0x0000001b34857211 */ /* 0x080fe200030f16ff */
[----:B------:R-:W-:Y:S01]  /*3810*/  VOTEU.ALL UP1, P1 ;  /* 0x0000000000ff7886 */ /* 0x000fe20000820000 */
[-C--:B------:R-:W-:Y:S01]  /*3820*/  IADD3 R136, P6, PT, R137, R26.reuse, RZ ;  /* 0x0000001a89887210 */ /* 0x080fe20007fde0ff */
[----:B------:R-:W-:Y:S01]  /*3830*/  IMAD R52, R68, 0x3b, RZ ;  /* 0x0000003b44347824 */ /* 0x000fe200078e02ff */
[----:B------:R-:W-:Y:S01]  /*3840*/  VOTEU.ALL UP2, P1 ;  /* 0x0000000000ff7886 */ /* 0x000fe20000840000 */
[----:B------:R-:W-:Y:S01]  /*3850*/  STL [R1+0x68], R37 ;  /* 0x0000682501007387 */ /* 0x000fe20000100800 */
[----:B------:R-:W-:Y:S02]  /*3860*/  LEA.HI.X.SX32 R137, R57, R27, 0x2, P6 ;  /* 0x0000001b39897211 */ /* 0x000fe400030f16ff */
[----:B------:R-:W-:Y:S01]  /*3870*/  IADD3 R140, P6, PT, R141, R26, RZ ;  /* 0x0000001a8d8c7210 */ /* 0x000fe20007fde0ff */
[----:B------:R-:W-:-:S04]  /*3880*/  @!UP1 UIADD3 UR14, UPT, UPT, -UR6, 0x100000, URZ ;  /* 0x00100000060e9890 */ /* 0x000fc8000fffe1ff */
[----:B------:R-:W-:Y:S02]  /*3890*/  @!UP1 USHF.L.U32 UR15, UR14, 0xb, URZ ;  /* 0x0000000b0e0f9899 */ /* 0x000fe400080006ff */
[----:B------:R-:W-:Y:S01]  /*38a0*/  @!UP1 USHF.L.U32 UR14, UR14, 0x1, URZ ;  /* 0x000000010e0e9899 */ /* 0x000fe200080006ff */
[----:B------:R-:W-:Y:S02]  /*38b0*/  LEA.HI.X.SX32 R141, R55, R27, 0x2, P6 ;  /* 0x0000001b378d7211 */ /* 0x000fe400030f16ff */
[----:B------:R-:W-:Y:S01]  /*38c0*/  IADD3 R144, P6, PT, R145, R26, RZ ;  /* 0x0000001a91907210 */ /* 0x000fe20007fde0ff */
[----:B------:R-:W-:-:S04]  /*38d0*/  @!UP1 UIADD3 UR4, UPT, UPT, -UR6, 0x100000, URZ ;  /* 0x0010000006049890 */ /* 0x000fc8000fffe1ff */
[----:B------:R-:W-:Y:S02]  /*38e0*/  @!UP1 USHF.L.U32 UR5, UR4, 0xb, URZ ;  /* 0x0000000b04059899 */ /* 0x000fe400080006ff */
[----:B------:R-:W-:Y:S01]  /*38f0*/  @!UP1 USHF.L.U32 UR4, UR4, 0x1, URZ ;  /* 0x0000000104049899 */ /* 0x000fe200080006ff */
[----:B------:R-:W-:Y:S01]  /*3900*/  VOTEU.ALL UP1, P1 ;  /* 0x0000000000ff7886 */ /* 0x000fe20000820000 */
[-C--:B------:R-:W-:Y:S01]  /*3910*/  LEA.HI.X.SX32 R145, R54, R27.reuse, 0x2, P6 ;  /* 0x0000001b36917211 */ /* 0x080fe200030f16ff */
[----:B------:R-:W-:Y:S01]  /*3920*/  VIADD R54, R248, 0x3f ;  /* 0x0000003ff8367836 */ /* 0x000fe20000000000 */
[-C--:B------:R-:W-:Y:S01]  /*3930*/  IADD3 R148, P6, PT, R149, R26.reuse, RZ ;  /* 0x0000001a95947210 */ /* 0x080fe20007fde0ff */
[----:B------:R-:W3:Y:S02]  /*3940*/  FENCE.VIEW.ASYNC.S ;  /* 0x00000000000073c6 */ /* 0x000ee40000000000 */
[----:B---3--:R3:W4:Y:S02]  /*3950*/  @!UP1 SYNCS.EXCH.64 URZ, [UR8], UR14 ;  /* 0x0000000e08ff95b2 */ /* 0x0087240008000100 */
[----:B----4-:R-:W-:Y:S01]  /*3960*/  BAR.SYNC.DEFER_BLOCKING 0x0 ;  /* 0x0000000000007b1d */ /* 0x010fe20000010000 */
[----:B------:R-:W-:Y:S01]  /*3970*/  LEA.HI.X.SX32 R149, R52, R27, 0x2, P6 ;  /* 0x0000001b34957211 */ /* 0x000fe200030f16ff */
[----:B------:R-:W-:Y:S01]  /*3980*/  IMAD R52, R68, 0x3e, RZ ;  /* 0x0000003e44347824 */ /* 0x000fe200078e02ff */
[----:B------:R-:W-:-:S02]  /*3990*/  IADD3 R212, P6, PT, R213, R26, RZ ;  /* 0x0000001ad5d47210 */ /* 0x000fc40007fde0ff */
[----:B------:R-:W-:Y:S02]  /*39a0*/  LOP3.LUT R55, R3, 0x20, RZ, 0x3c, !PT ;  /* 0x0000002003377812 */ /* 0x000fe400078e3cff */
[-C--:B------:R-:W-:Y:S02]  /*39b0*/  LEA.HI.X.SX32 R213, R65, R27.reuse, 0x2, P6 ;  /* 0x0000001b41d57211 */ /* 0x080fe400030f16ff */
[-C--:B------:R-:W-:Y:S01]  /*39c0*/  IADD3 R214, P6, PT, R215, R26.reuse, RZ ;  /* 0x0000001ad7d67210 */ /* 0x080fe20007fde0ff */
[C---:B------:R-:W-:Y:S02]  /*39d0*/  VIADD R44, R55.reuse, UR11 ;  /* 0x0000000b372c7c36 */ /* 0x040fe40008000000 */
[----:B------:R-:W-:Y:S01]  /*39e0*/  VIADD R251, R55, UR11 ;  /* 0x0000000b37fb7c36 */ /* 0x000fe20008000000 */
[----:B------:R-:W-:Y:S01]  /*39f0*/  LEA.HI.X.SX32 R215, R53, R27, 0x2, P6 ;  /* 0x0000001b35d77211 */ /* 0x000fe200030f16ff */
[----:B------:R-:W-:Y:S01]  /*3a00*/  IMAD R53, R68, 0x3f, RZ ;  /* 0x0000003f44357824 */ /* 0x000fe200078e02ff */
[----:B------:R-:W-:-:S04]  /*3a10*/  IADD3 R216, P6, PT, R217, R26, RZ ;  /* 0x0000001ad9d87210 */ /* 0x000fc80007fde0ff */
[-C--:B------:R-:W-:Y:S01]  /*3a20*/  LEA.HI.X.SX32 R217, R52, R27.reuse, 0x2, P6 ;  /* 0x0000001b34d97211 */ /* 0x080fe200030f16ff */
[----:B------:R-:W-:Y:S01]  /*3a30*/  VIADD R52, R248, 0xfffffffa ;  /* 0xfffffffaf8347836 */ /* 0x000fe20000000000 */
[----:B------:R-:W-:Y:S01]  /*3a40*/  IADD3 R218, P6, PT, R219, R26, RZ ;  /* 0x0000001adbda7210 */ /* 0x000fe20007fde0ff */
[----:B------:R3:W4:Y:S03]  /*3a50*/  @!UP2 SYNCS.EXCH.64 URZ, [UR11+0x28008], UR4 ;  /* 0x028008040bffa5b2 */ /* 0x0007260008000100 */
[----:B------:R-:W-:Y:S01]  /*3a60*/  LEA.HI.X.SX32 R219, R53, R27, 0x2, P6 ;  /* 0x0000001b35db7211 */ /* 0x000fe200030f16ff */
[----:B------:R-:W-:Y:S01]  /*3a70*/  @!PT LDS RZ, [RZ] ;  /* 0x00000000fffff984 */ /* 0x000fe20000000800 */
[----:B------:R-:W-:Y:S01]  /*3a80*/  @!PT LDS RZ, [RZ] ;  /* 0x00000000fffff984 */ /* 0x000fe20000000800 */
[----:B------:R-:W-:Y:S01]  /*3a90*/  @!PT LDS RZ, [RZ] ;  /* 0x00000000fffff984 */ /* 0x000fe20000000800 */
[----:B----4-:R4:W-:Y:S01]  /*3aa0*/  LDGSTS.E [R247], desc[UR28][R26.64], !P0 ;  /* 0x000000001af77fae */ /* 0x0109e2000c1a101c */
[----:B------:R-:W-:Y:S01]  /*3ab0*/  ISETP.GE.U32.AND P6, PT, R52, 0x7fffffbb, PT ;  /* 0x7fffffbb3400780c */ /* 0x000fe20003fc6070 */
[C---:B------:R-:W-:Y:S02]  /*3ac0*/  VIADD R52, R248.reuse, 0xfffffff9 ;  /* 0xfffffff9f8347836 */ /* 0x040fe40000000000 */
[----:B------:R-:W-:Y:S01]  /*3ad0*/  VIADD R53, R248, 0xfffffff8 ;  /* 0xfffffff8f8357836 */ /* 0x000fe20000000000 */
[----:B------:R5:W-:Y:S02]  /*3ae0*/  LDGSTS.E [R247+0x4], desc[UR28][R24.64], !P2 ;  /* 0x0000400018f77fae */ /* 0x000be4000d1a101c */
[----:B------:R-:W-:Y:S01]  /*3af0*/  ISETP.GE.U32.AND P0, PT, R52, 0x7fffffba, PT ;  /* 0x7fffffba3400780c */ /* 0x000fe20003f06070 */
[C---:B------:R-:W-:Y:S01]  /*3b00*/  VIADD R52, R248.reuse, 0xfffffff7 ;  /* 0xfffffff7f8347836 */ /* 0x040fe20000000000 */
[----:B------:R-:W-:Y:S01]  /*3b10*/  ISETP.GE.U32.AND P2, PT, R53, 0x7fffffb9, PT ;  /* 0x7fffffb93500780c */ /* 0x000fe20003f46070 */
[----:B------:R1:W-:Y:S01]  /*3b20*/  LDGSTS.E [R247+0x8], desc[UR28][R22.64], !P3 ;  /* 0x0000800016f77fae */ /* 0x0003e2000d9a101c */
[----:B------:R-:W-:-:S02]  /*3b30*/  VIADD R53, R248, 0xfffffff6 ;  /* 0xfffffff6f8357836 */ /* 0x000fc40000000000 */
[----:B------:R-:W-:Y:S01]  /*3b40*/  ISETP.GE.U32.AND P3, PT, R52, 0x7fffffb8, PT ;  /* 0x7fffffb83400780c */ /* 0x000fe20003f66070 */
[C---:B------:R-:W-:Y:S01]  /*3b50*/  VIADD R52, R248.reuse, 0xfffffff5 ;  /* 0xfffffff5f8347836 */ /* 0x040fe20000000000 */
[----:B------:R1:W-:Y:S01]  /*3b60*/  LDGSTS.E [R247+0xc], desc[UR28][R226.64], !P4 ;  /* 0x0000c000e2f77fae */ /* 0x0003e2000e1a101c */
[----:B------:R-:W-:Y:S01]  /*3b70*/  ISETP.GE.U32.AND P4, PT, R53, 0x7fffffb7, PT ;  /* 0x7fffffb73500780c */ /* 0x000fe20003f86070 */
[----:B------:R-:W-:Y:S02]  /*3b80*/  VIADD R53, R248, 0xfffffff4 ;  /* 0xfffffff4f8357836 */ /* 0x000fe40000000000 */
[----:B------:R1:W-:Y:S01]  /*3b90*/  LDGSTS.E [R247+0x10], desc[UR28][R228.64], !P5 ;  /* 0x00010000e4f77fae */ /* 0x0003e2000e9a101c */
[----:B------:R-:W-:Y:S01]  /*3ba0*/  ISETP.GE.U32.AND P5, PT, R52, 0x7fffffb6, PT ;  /* 0x7fffffb63400780c */ /* 0x000fe20003fa6070 */
[C---:B------:R-:W-:Y:S02]  /*3bb0*/  VIADD R52, R248.reuse, 0xfffffff3 ;  /* 0xfffffff3f8347836 */ /* 0x040fe40000000000 */
[----:B------:R1:W-:Y:S01]  /*3bc0*/  LDGSTS.E [R247+0x14], desc[UR28][R230.64], !P6 ;  /* 0x00014000e6f77fae */ /* 0x0003e2000f1a101c */
[----:B------:R-:W-:Y:S01]  /*3bd0*/  ISETP.GE.U32.AND P6, PT, R53, 0x7fffffb5, PT ;  /* 0x7fffffb53500780c */ /* 0x000fe20003fc6070 */
[----:B------:R-:W-:-:S02]  /*3be0*/  VIADD R53, R248, 0xfffffff2 ;  /* 0xfffffff2f8357836 */ /* 0x000fc40000000000 */
[----:B------:R1:W-:Y:S01]  /*3bf0*/  LDGSTS.E [R247+0x18], desc[UR28][R232.64], !P0 ;  /* 0x00018000e8f77fae */ /* 0x0003e2000c1a101c */
[----:B------:R-:W-:Y:S01]  /*3c00*/  ISETP.GE.U32.AND P0, PT, R52, 0x7fffffb4, PT ;  /* 0x7fffffb43400780c */ /* 0x000fe20003f06070 */
[C---:B------:R-:W-:Y:S02]  /*3c10*/  VIADD R52, R248.reuse, 0xfffffff1 ;  /* 0xfffffff1f8347836 */ /* 0x040fe40000000000 */
[----:B------:R1:W-:Y:S01]  /*3c20*/  LDGSTS.E [R247+0x1c], desc[UR28][R234.64], !P2 ;  /* 0x0001c000eaf77fae */ /* 0x0003e2000d1a101c */
[----:B------:R-:W-:Y:S01]  /*3c30*/  ISETP.GE.U32.AND P2, PT, R53, 0x7fffffb3, PT ;  /* 0x7fffffb33500780c */ /* 0x000fe20003f46070 */
[----:B------:R-:W-:Y:S02]  /*3c40*/  VIADD R53, R248, 0xfffffff0 ;  /* 0xfffffff0f8357836 */ /* 0x000fe40000000000 */
[----:B------:R1:W-:Y:S01]  /*3c50*/  LDGSTS.E [R247+0x20], desc[UR28][R236.64], !P3 ;  /* 0x00020000ecf77fae */ /* 0x0003e2000d9a101c */
[----:B------:R-:W-:Y:S01]  /*3c60*/  ISETP.GE.U32.AND P3, PT, R52, 0x7fffffb2, PT ;  /* 0x7fffffb23400780c */ /* 0x000fe20003f66070 */
[----:B------:R-:W-:-:S02]  /*3c70*/  VIADD R52, R248, 0xffffffef ;  /* 0xffffffeff8347836 */ /* 0x000fc40000000000 */
        /* <DEDUP_REMOVED lines=135> */
[----:B------:R-:W-:Y:S01]  /*44f0*/  LDGSTS.E [R247+0xd8], desc[UR28][R138.64], !P0 ;  /* 0x000d80008af77fae */ /* 0x000fe2000c1a101c */
[----:B------:R-:W-:Y:S01]  /*4500*/  ISETP.GE.U32.AND P0, PT, R52, 0x7fffff84, PT ;  /* 0x7fffff843400780c */ /* 0x000fe20003f06070 */
[----:B------:R-:W-:Y:S02]  /*4510*/  VIADD R52, R248, 0xffffffc1 ;  /* 0xffffffc1f8347836 */ /* 0x000fe40000000000 */
[----:B------:R-:W-:Y:S01]  /*4520*/  LDGSTS.E [R247+0xdc], desc[UR28][R140.64], !P2 ;  /* 0x000dc0008cf77fae */ /* 0x000fe2000d1a101c */
[----:B------:R-:W-:Y:S01]  /*4530*/  ISETP.GE.U32.AND P2, PT, R53, 0x7fffff83, PT ;  /* 0x7fffff833500780c */ /* 0x000fe20003f46070 */
[----:B----4-:R-:W-:Y:S02]  /*4540*/  IMAD.WIDE R26, R71, 0x4, R26 ;  /* 0x00000004471a7825 */ /* 0x010fe400078e021a */
[----:B------:R-:W-:Y:S01]  /*4550*/  LDGSTS.E [R247+0xe0], desc[UR28][R142.64], !P3 ;  /* 0x000e00008ef77fae */ /* 0x000fe2000d9a101c */
[----:B------:R-:W-:Y:S01]  /*4560*/  ISETP.GE.U32.AND P3, PT, R52, 0x7fffff82, PT ;  /* 0x7fffff823400780c */ /* 0x000fe20003f66070 */
[----:B------:R-:W-:-:S02]  /*4570*/  VIADD R52, R248, 0xffffffc0 ;  /* 0xffffffc0f8347836 */ /* 0x000fc40000000000 */
[----:B------:R-:W-:Y:S01]  /*4580*/  LDGSTS.E [R247+0xe4], desc[UR28][R144.64], !P4 ;  /* 0x000e400090f77fae */ /* 0x000fe2000e1a101c */
[----:B------:R-:W-:Y:S01]  /*4590*/  ISETP.GT.AND P4, PT, R54, 0x3f, PT ;  /* 0x0000003f3600780c */ /* 0x000fe20003f84270 */
[----:B-----5:R-:W-:Y:S02]  /*45a0*/  IMAD.WIDE R24, R71, 0x4, R24 ;  /* 0x0000000447187825 */ /* 0x020fe400078e0218 */
[----:B------:R-:W-:Y:S01]  /*45b0*/  LDGSTS.E [R247+0xe8], desc[UR28][R146.64], !P5 ;  /* 0x000e800092f77fae */ /* 0x000fe2000e9a101c */
[----:B------:R-:W-:Y:S01]  /*45c0*/  ISETP.GE.AND P5, PT, R63, R248, PT ;  /* 0x000000f83f00720c */ /* 0x000fe20003fa6270 */
[----:B-1----:R-:W-:Y:S01]  /*45d0*/  IMAD.WIDE R22, R71, 0x4, R22 ;  /* 0x0000000447167825 */ /* 0x002fe200078e0216 */
[----:B------:R-:W-:Y:S01]  /*45e0*/  SEL R53, RZ, 0x4, !P4 ;  /* 0x00000004ff357807 */ /* 0x000fe20006000000 */
[----:B------:R-:W-:Y:S01]  /*45f0*/  LDGSTS.E [R247+0xec], desc[UR28][R148.64], !P6 ;  /* 0x000ec00094f77fae */ /* 0x000fe2000f1a101c */
[----:B------:R-:W-:Y:S01]  /*4600*/  ISETP.GE.U32.AND P6, PT, R52, 0x7fffff81, PT ;  /* 0x7fffff813400780c */ /* 0x000fe20003fc6070 */
[----:B------:R-:W-:Y:S01]  /*4610*/  VIADD R52, R248, 0xffffffbf ;  /* 0xffffffbff8347836 */ /* 0x000fe20000000000 */
[----:B------:R-:W-:Y:S01]  /*4620*/  SEL R53, R53, RZ, !P5 ;  /* 0x000000ff35357207 */ /* 0x000fe20006800000 */
[----:B------:R-:W-:Y:S01]  /*4630*/  LDGSTS.E [R247+0xf0], desc[UR28][R212.64], !P0 ;  /* 0x000f0000d4f77fae */ /* 0x000fe2000c1a101c */
[----:B------:R-:W-:-:S02]  /*4640*/  IMAD.WIDE R226, R71, 0x4, R226 ;  /* 0x0000000447e27825 */ /* 0x000fc400078e02e2 */
[----:B------:R-:W-:Y:S01]  /*4650*/  ISETP.NE.U32.AND P5, PT, R53, RZ, PT ;  /* 0x000000ff3500720c */ /* 0x000fe20003fa5070 */
[----:B------:R-:W-:Y:S01]  /*4660*/  LDGSTS.E [R247+0xf4], desc[UR28][R214.64], !P2 ;  /* 0x000f4000d6f77fae */ /* 0x000fe2000d1a101c */
[-C--:B------:R-:W-:Y:S01]  /*4670*/  LEA R168, P2, R51, R220.reuse, 0x2 ;  /* 0x000000dc33a87211 */ /* 0x080fe200078410ff */
[----:B------:R-:W-:Y:S01]  /*4680*/  VIADD R53, R3, UR11 ;  /* 0x0000000b03357c36 */ /* 0x000fe20008000000 */
[----:B------:R-:W-:Y:S01]  /*4690*/  ISETP.GE.U32.AND P0, PT, R52, 0x7fffff80, PT ;  /* 0x7fffff803400780c */ /* 0x000fe20003f06070 */
[----:B------:R-:W-:Y:S01]  /*46a0*/  LDGSTS.E [R247+0xf8], desc[UR28][R216.64], !P3 ;  /* 0x000f8000d8f77fae */ /* 0x000fe2000d9a101c */
[C---:B------:R-:W-:Y:S01]  /*46b0*/  LEA R166, P3, R50.reuse, R220, 0x2 ;  /* 0x000000dc32a67211 */ /* 0x040fe200078610ff */
[----:B------:R-:W-:Y:S01]  /*46c0*/  IMAD.WIDE R228, R71, 0x4, R228 ;  /* 0x0000000447e47825 */ /* 0x000fe200078e02e4 */
[-C--:B------:R-:W-:Y:S01]  /*46d0*/  LEA.HI.X.SX32 R169, R51, R28.reuse, 0x2, P2 ;  /* 0x0000001c33a97211 */ /* 0x080fe200010f16ff */
[----:B------:R-:W-:Y:S01]  /*46e0*/  LDGSTS.E [R247+0xfc], desc[UR28][R218.64], !P6 ;  /* 0x000fc000daf77fae */ /* 0x000fe2000f1a101c */
[----:B------:R-:W-:Y:S01]  /*46f0*/  LEA.HI.X.SX32 R167, R50, R28, 0x2, P3 ;  /* 0x0000001c32a77211 */ /* 0x000fe200018f16ff */
[----:B------:R-:W-:Y:S01]  /*4700*/  IMAD.WIDE R230, R71, 0x4, R230 ;  /* 0x0000000447e67825 */ /* 0x000fe200078e02e6 */
[CC--:B------:R-:W-:Y:S01]  /*4710*/  LEA R172, P3, R48.reuse, R220.reuse, 0x2 ;  /* 0x000000dc30ac7211 */ /* 0x0c0fe200078610ff */
[----:B------:R-:W0:Y:S01]  /*4720*/  LDGDEPBAR ;  /* 0x00000000000079af */ /* 0x000e220000000000 */
[----:B------:R-:W-:Y:S01]  /*4730*/  LEA R174, P2, R47, R220, 0x2 ;  /* 0x000000dc2fae7211 */ /* 0x000fe200078410ff */
[----:B------:R-:W-:Y:S01]  /*4740*/  IMAD.WIDE R232, R71, 0x4, R232 ;  /* 0x0000000447e87825 */ /* 0x000fe200078e02e8 */
[----:B------:R-:W-:Y:S01]  /*4750*/  LEA.HI.X.SX32 R173, R48, R28, 0x2, P3 ;  /* 0x0000001c30ad7211 */ /* 0x000fe200018f16ff */
[----:B------:R-:W-:Y:S01]  /*4760*/  LDGSTS.E [R53+0x18000], desc[UR28][R150.64], P5 ;  /* 0x1800000096357fae */ /* 0x000fe2000a9a101c */
[----:B------:R-:W-:Y:S01]  /*4770*/  LEA R178, P3, R45, R220, 0x2 ;  /* 0x000000dc2db27211 */ /* 0x000fe200078610ff */
[----:B------:R-:W-:Y:S01]  /*4780*/  IMAD.WIDE R234, R71, 0x4, R234 ;  /* 0x0000000447ea7825 */ /* 0x000fe200078e02ea */
[-C--:B------:R-:W-:Y:S01]  /*4790*/  LEA.HI.X.SX32 R175, R47, R28.reuse, 0x2, P2 ;  /* 0x0000001c2faf7211 */ /* 0x080fe200010f16ff */
[----:B------:R-:W-:Y:S01]  /*47a0*/  LDGSTS.E [R53+0x18400], desc[UR28][R152.64], P5 ;  /* 0x1840000098357fae */ /* 0x000fe2000a9a101c */
[----:B------:R-:W-:Y:S01]  /*47b0*/  LEA.HI.X.SX32 R179, R45, R28, 0x2, P3 ;  /* 0x0000001c2db37211 */ /* 0x000fe200018f16ff */
[----:B------:R-:W-:Y:S01]  /*47c0*/  IMAD.WIDE R236, R71, 0x4, R236 ;  /* 0x0000000447ec7825 */ /* 0x000fe200078e02ec */
[-C--:B------:R-:W-:Y:S01]  /*47d0*/  LEA R170, P6, R49, R220.reuse, 0x2 ;  /* 0x000000dc31aa7211 */ /* 0x080fe200078c10ff */
[----:B------:R-:W-:Y:S01]  /*47e0*/  LDGSTS.E [R53+0x18800], desc[UR28][R154.64], P5 ;  /* 0x188000009a357fae */ /* 0x000fe2000a9a101c */
[CC--:B------:R-:W-:Y:S01]  /*47f0*/  LEA R180, P2, R56.reuse, R220.reuse, 0x2 ;  /* 0x000000dc38b47211 */ /* 0x0c0fe200078410ff */
[----:B------:R-:W-:Y:S01]  /*4800*/  IMAD.WIDE R238, R71, 0x4, R238 ;  /* 0x0000000447ee7825 */ /* 0x000fe200078e02ee */
[----:B------:R-:W-:Y:S01]  /*4810*/  LEA R182, P3, R43, R220, 0x2 ;  /* 0x000000dc2bb67211 */ /* 0x000fe200078610ff */
[----:B------:R-:W-:Y:S01]  /*4820*/  LDGSTS.E [R53+0x18c00], desc[UR28][R156.64], P5 ;  /* 0x18c000009c357fae */ /* 0x000fe2000a9a101c */
[-C--:B------:R-:W-:Y:S01]  /*4830*/  LEA.HI.X.SX32 R171, R49, R28.reuse, 0x2, P6 ;  /* 0x0000001c31ab7211 */ /* 0x080fe200030f16ff */
[----:B------:R-:W-:Y:S01]  /*4840*/  IMAD.WIDE R240, R71, 0x4, R240 ;  /* 0x0000000447f07825 */ /* 0x000fe200078e02f0 */
[-C--:B------:R-:W-:Y:S01]  /*4850*/  LEA.HI.X.SX32 R181, R56, R28.reuse, 0x2, P2 ;  /* 0x0000001c38b57211 */ /* 0x080fe200010f16ff */
[----:B------:R-:W-:Y:S01]  /*4860*/  LDGSTS.E [R53+0x19000], desc[UR28][R158.64], P5 ;  /* 0x190000009e357fae */ /* 0x000fe2000a9a101c */
[----:B------:R-:W-:Y:S01]  /*4870*/  LEA.HI.X.SX32 R183, R43, R28, 0x2, P3 ;  /* 0x0000001c2bb77211 */ /* 0x000fe200018f16ff */
[C---:B------:R-:W-:Y:S01]  /*4880*/  IMAD.WIDE R242, R71.reuse, 0x4, R242 ;  /* 0x0000000447f27825 */ /* 0x040fe200078e02f2 */
[-C--:B------:R-:W-:Y:S01]  /*4890*/  LEA R176, P6, R46, R220.reuse, 0x2 ;  /* 0x000000dc2eb07211 */ /* 0x080fe200078c10ff */
[----:B------:R-:W-:Y:S01]  /*48a0*/  LDGSTS.E [R53+0x19400], desc[UR28][R160.64], P5 ;  /* 0x19400000a0357fae */ /* 0x000fe2000a9a101c */
[-C--:B------:R-:W-:Y:S01]  /*48b0*/  LEA R184, P2, R42, R220.reuse, 0x2 ;  /* 0x000000dc2ab87211 */ /* 0x080fe200078410ff */
[C---:B------:R-:W-:Y:S01]  /*48c0*/  IMAD.WIDE R244, R71.reuse, 0x4, R244 ;  /* 0x0000000447f47825 */ /* 0x040fe200078e02f4 */
[----:B------:R-:W-:Y:S01]  /*48d0*/  LEA R188, P3, R40, R220, 0x2 ;  /* 0x000000dc28bc7211 */ /* 0x000fe200078610ff */
[----:B------:R-:W-:Y:S01]  /*48e0*/  LDGSTS.E [R53+0x19800], desc[UR28][R162.64], P5 ;  /* 0x19800000a2357fae */ /* 0x000fe2000a9a101c */
[-C--:B------:R-:W-:Y:S01]  /*48f0*/  LEA.HI.X.SX32 R177, R46, R28.reuse, 0x2, P6 ;  /* 0x0000001c2eb17211 */ /* 0x080fe200030f16ff */
[----:B------:R-:W-:Y:S01]  /*4900*/  IMAD R46, R36, UR9, RZ ;  /* 0x00000009242e7c24 */ /* 0x000fe2000f8e02ff */
[-C--:B------:R-:W-:Y:S01]  /*4910*/  LEA.HI.X.SX32 R185, R42, R28.reuse, 0x2, P2 ;  /* 0x0000001c2ab97211 */ /* 0x080fe200010f16ff */
[----:B------:R-:W-:Y:S01]  /*4920*/  LDGSTS.E [R53+0x19c00], desc[UR28][R164.64], P5 ;  /* 0x19c00000a4357fae */ /* 0x000fe2000a9a101c */
[----:B------:R-:W-:Y:S01]  /*4930*/  LEA.HI.X.SX32 R189, R40, R28, 0x2, P3 ;  /* 0x0000001c28bd7211 */ /* 0x000fe200018f16ff */
[----:B------:R-:W-:Y:S01]  /*4940*/  IMAD.WIDE R20, R71, 0x4, R20 ;  /* 0x0000000447147825 */ /* 0x000fe200078e0214 */
[-C--:B------:R-:W-:Y:S01]  /*4950*/  LEA R190, P2, R39, R220.reuse, 0x2 ;  /* 0x000000dc27be7211 */ /* 0x080fe200078410ff */
[----:B------:R-:W-:Y:S01]  /*4960*/  STL [R1+0x58], R46 ;  /* 0x0000582e01007387 */ /* 0x000fe20000100800 */
[-C--:B------:R-:W-:Y:S01]  /*4970*/  LEA R194, P3, R37, R220.reuse, 0x2 ;  /* 0x000000dc25c27211 */ /* 0x080fe200078610ff */
[----:B------:R-:W-:Y:S01]  /*4980*/  IMAD.WIDE R18, R71, 0x4, R18 ;  /* 0x0000000447127825 */ /* 0x000fe200078e0212 */
[----:B------:R-:W-:Y:S01]  /*4990*/  LEA R186, P6, R41, R220, 0x2 ;  /* 0x000000dc29ba7211 */ /* 0x000fe200078c10ff */
[----:B------:R-:W-:Y:S01]  /*49a0*/  STL [R1+0xc4], R35 ;  /* 0x0000c42301007387 */ /* 0x000fe20000100800 */
[-C--:B------:R-:W-:Y:S01]  /*49b0*/  LEA.HI.X.SX32 R191, R39, R28.reuse, 0x2, P2 ;  /* 0x0000001c27bf7211 */ /* 0x080fe200010f16ff */
[----:B------:R-:W-:Y:S01]  /*49c0*/  IMAD.WIDE R16, R71, 0x4, R16 ;  /* 0x0000000447107825 */ /* 0x000fe200078e0210 */
[----:B------:R-:W-:Y:S01]  /*49d0*/  LEA.HI.X.SX32 R195, R37, R28, 0x2, P3 ;  /* 0x0000001c25c37211 */ /* 0x000fe200018f16ff */
[----:B------:R-:W-:Y:S01]  /*49e0*/  LDGSTS.E [R44+0x18100], desc[UR28][R166.64], P5 ;  /* 0x18100000a62c7fae */ /* 0x000fe2000a9a101c */
[-C--:B------:R-:W-:Y:S01]  /*49f0*/  LEA R196, P2, R46, R220.reuse, 0x2 ;  /* 0x000000dc2ec47211 */ /* 0x080fe200078410ff */
[----:B------:R-:W-:Y:S01]  /*4a00*/  IMAD.WIDE R14, R71, 0x4, R14 ;  /* 0x00000004470e7825 */ /* 0x000fe200078e020e */
[----:B------:R-:W-:Y:S01]  /*4a10*/  LEA R198, P3, R35, R220, 0x2 ;  /* 0x000000dc23c67211 */ /* 0x000fe200078610ff */
[----:B------:R-:W-:Y:S01]  /*4a20*/  STL [R1+0xb4], R34 ;  /* 0x0000b42201007387 */ /* 0x000fe20000100800 */
[----:B------:R-:W-:Y:S01]  /*4a30*/  LEA.HI.X.SX32 R187, R41, R28, 0x2, P6 ;  /* 0x0000001c29bb7211 */ /* 0x000fe200030f16ff */
[C---:B------:R-:W-:Y:S01]  /*4a40*/  IMAD.WIDE R12, R71.reuse, 0x4, R12 ;  /* 0x00000004470c7825 */ /* 0x040fe200078e020c */
[----:B------:R-:W-:Y:S01]  /*4a50*/  LEA R192, P6, R38, R220, 0x2 ;  /* 0x000000dc26c07211 */ /* 0x000fe200078c10ff */
[----:B------:R-:W-:Y:S01]  /*4a60*/  LDGSTS.E [R44+0x18500], desc[UR28][R168.64], P5 ;  /* 0x18500000a82c7fae */ /* 0x000fe2000a9a101c */
[-C--:B------:R-:W-:Y:S01]  /*4a70*/  LEA.HI.X.SX32 R197, R46, R28.reuse, 0x2, P2 ;  /* 0x0000001c2ec57211 */ /* 0x080fe200010f16ff */
[----:B------:R-:W-:Y:S01]  /*4a80*/  IMAD.WIDE R10, R71, 0x4, R10 ;  /* 0x00000004470a7825 */ /* 0x000fe200078e020a */
[----:B------:R-:W-:Y:S01]  /*4a90*/  LEA.HI.X.SX32 R199, R35, R28, 0x2, P3 ;  /* 0x0000001c23c77211 */ /* 0x000fe200018f16ff */
[----:B------:R-:W-:Y:S01]  /*4aa0*/  STL [R1+0xa4], R33 ;  /* 0x0000a42101007387 */ /* 0x000fe20000100800 */
[-C--:B------:R-:W-:Y:S01]  /*4ab0*/  LEA R200, P2, R34, R220.reuse, 0x2 ;  /* 0x000000dc22c87211 */ /* 0x080fe200078410ff */
[----:B------:R-:W-:Y:S01]  /*4ac0*/  IMAD.WIDE R8, R71, 0x4, R8 ;  /* 0x0000000447087825 */ /* 0x000fe200078e0208 */
[----:B------:R-:W-:Y:S01]  /*4ad0*/  LEA R204, P3, R32, R220, 0x2 ;  /* 0x000000dc20cc7211 */ /* 0x000fe200078610ff */
[----:B------:R-:W-:Y:S01]  /*4ae0*/  LDGSTS.E [R44+0x18900], desc[UR28][R170.64], P5 ;  /* 0x18900000aa2c7fae */ /* 0x000fe2000a9a101c */
[----:B--2---:R-:W-:Y:S01]  /*4af0*/  LOP3.LUT R45, R3, 0x40, RZ, 0x3c, !PT ;  /* 0x00000040032d7812 */ /* 0x004fe200078e3cff */
[----:B------:R-:W-:Y:S01]  /*4b00*/  IMAD.WIDE R6, R71, 0x4, R6 ;  /* 0x0000000447067825 */ /* 0x000fe200078e0206 */
[----:B------:R-:W-:Y:S01]  /*4b10*/  LEA.HI.X.SX32 R193, R38, R28, 0x2, P6 ;  /* 0x0000001c26c17211 */ /* 0x000fe200030f16ff */
[----:B------:R-:W-:Y:S01]  /*4b20*/  STL [R1+0x94], R32 ;  /* 0x0000942001007387 */ /* 0x000fe20000100800 */
[----:B------:R-:W-:Y:S01]  /*4b30*/  LEA R202, P6, R33, R220, 0x2 ;  /* 0x000000dc21ca7211 */ /* 0x000fe200078c10ff */
[----:B------:R-:W-:Y:S01]  /*4b40*/  VIADD R36, R45, UR11 ;  /* 0x0000000b2d247c36 */ /* 0x000fe20008000000 */
[-C--:B------:R-:W-:Y:S01]  /*4b50*/  LEA.HI.X.SX32 R201, R34, R28.reuse, 0x2, P2 ;  /* 0x0000001c22c97211 */ /* 0x080fe200010f16ff */
[----:B------:R-:W-:Y:S01]  /*4b60*/  LDGSTS.E [R44+0x18d00], desc[UR28][R172.64], P5 ;  /* 0x18d00000ac2c7fae */ /* 0x000fe2000a9a101c */
[----:B------:R-:W-:Y:S01]  /*4b70*/  LEA.HI.X.SX32 R205, R32, R28, 0x2, P3 ;  /* 0x0000001c20cd7211 */ /* 0x000fe200018f16ff */
[----:B------:R-:W-:Y:S01]  /*4b80*/  IMAD.WIDE R4, R71, 0x4, R4 ;  /* 0x0000000447047825 */ /* 0x000fe200078e0204 */
[-C--:B------:R-:W-:Y:S01]  /*4b90*/  LEA R206, P2, R31, R220.reuse, 0x2 ;  /* 0x000000dc1fce7211 */ /* 0x080fe200078410ff */
[----:B------:R-:W-:Y:S01]  /*4ba0*/  STL [R1+0x84], R31 ;  /* 0x0000841f01007387 */ /* 0x000fe20000100800 */
[----:B------:R-:W-:Y:S01]  /*4bb0*/  LEA R210, P3, R29, R220, 0x2 ;  /* 0x000000dc1dd27211 */ /* 0x000fe200078610ff */
[----:B------:R-:W-:Y:S01]  /*4bc0*/  IMAD.WIDE R72, R71, 0x4, R72 ;  /* 0x0000000447487825 */ /* 0x000fe200078e0248 */
[----:B------:R-:W-:Y:S01]  /*4bd0*/  LEA.HI.X.SX32 R203, R33, R28, 0x2, P6 ;  /* 0x0000001c21cb7211 */ /* 0x000fe200030f16ff */
[----:B------:R-:W-:Y:S01]  /*4be0*/  LDGSTS.E [R44+0x19100], desc[UR28][R174.64], P5 ;  /* 0x19100000ae2c7fae */ /* 0x000fe2000a9a101c */
[----:B------:R-:W-:Y:S01]  /*4bf0*/  LEA R208, P6, R30, R220, 0x2 ;  /* 0x000000dc1ed07211 */ /* 0x000fe200078c10ff */
[----:B------:R-:W-:Y:S01]  /*4c00*/  IMAD.WIDE R76, R71, 0x4, R76 ;  /* 0x00000004474c7825 */ /* 0x000fe200078e024c */
[-C--:B------:R-:W-:Y:S01]  /*4c10*/  LEA.HI.X.SX32 R207, R31, R28.reuse, 0x2, P2 ;  /* 0x0000001c1fcf7211 */ /* 0x080fe200010f16ff */
[----:B------:R-:W-:Y:S01]  /*4c20*/  STL [R1+0x74], R30 ;  /* 0x0000741e01007387 */ /* 0x000fe20000100800 */
[----:B------:R-:W-:Y:S01]  /*4c30*/  LEA.HI.X.SX32 R211, R29, R28, 0x2, P3 ;  /* 0x0000001c1dd37211 */ /* 0x000fe200018f16ff */
[C---:B------:R-:W-:Y:S01]  /*4c40*/  IMAD.WIDE R78, R71.reuse, 0x4, R78 ;  /* 0x00000004474e7825 */ /* 0x040fe200078e024e */
[----:B------:R-:W-:Y:S01]  /*4c50*/  LEA R220, P2, R252, R220, 0x2 ;  /* 0x000000dcfcdc7211 */ /* 0x000fe200078410ff */
[----:B------:R-:W-:Y:S01]  /*4c60*/  LDGSTS.E [R44+0x19500], desc[UR28][R176.64], P5 ;  /* 0x19500000b02c7fae */ /* 0x000fe2000a9a101c */
[-C--:B------:R-:W-:Y:S01]  /*4c70*/  LEA.HI.X.SX32 R209, R30, R28.reuse, 0x2, P6 ;  /* 0x0000001c1ed17211 */ /* 0x080fe200030f16ff */
[C---:B------:R-:W-:Y:S01]  /*4c80*/  IMAD.WIDE R80, R71.reuse, 0x4, R80 ;  /* 0x0000000447507825 */ /* 0x040fe200078e0250 */
[----:B------:R-:W-:Y:S01]  /*4c90*/  LEA.HI.X.SX32 R221, R252, R28, 0x2, P2 ;  /* 0x0000001cfcdd7211 */ /* 0x000fe200010f16ff */
[----:B------:R1:W-:Y:S01]  /*4ca0*/  STL [R1+0x64], R29 ;  /* 0x0000641d01007387 */ /* 0x0003e20000100800 */
[----:B------:R-:W-:Y:S01]  /*4cb0*/  ISETP.GT.AND P3, PT, R54, 0x7f, PT ;  /* 0x0000007f3600780c */ /* 0x000fe20003f64270 */
[----:B------:R-:W-:-:S02]  /*4cc0*/  IMAD.WIDE R82, R71, 0x4, R82 ;  /* 0x0000000447527825 */ /* 0x000fc400078e0252 */
[----:B------:R-:W-:Y:S02]  /*4cd0*/  LDGSTS.E [R44+0x19900], desc[UR28][R178.64], P5 ;  /* 0x19900000b22c7fae */ /* 0x000fe4000a9a101c */
[----:B------:R-:W-:Y:S02]  /*4ce0*/  IMAD.WIDE R84, R71, 0x4, R84 ;  /* 0x0000000447547825 */ /* 0x000fe400078e0254 */
[----:B------:R-:W-:Y:S01]  /*4cf0*/  LDGSTS.E [R44+0x19d00], desc[UR28][R180.64], P5 ;  /* 0x19d00000b42c7fae */ /* 0x000fe2000a9a101c */
[----:B-1----:R-:W-:Y:S01]  /*4d00*/  LOP3.LUT R29, R3, 0x60, RZ, 0x3c, !PT ;  /* 0x00000060031d7812 */ /* 0x002fe200078e3cff */
[----:B------:R-:W-:Y:S02]  /*4d10*/  IMAD.WIDE R86, R71, 0x4, R86 ;  /* 0x0000000447567825 */ /* 0x000fe400078e0256 */
[----:B------:R-:W-:Y:S02]  /*4d20*/  LDGSTS.E [R36+0x18200], desc[UR28][R182.64], P5 ;  /* 0x18200000b6247fae */ /* 0x000fe4000a9a101c */
[----:B------:R-:W-:-:S02]  /*4d30*/  VIADD R28, R29, UR11 ;  /* 0x0000000b1d1c7c36 */ /* 0x000fc40008000000 */
[----:B------:R-:W-:Y:S01]  /*4d40*/  LDGSTS.E [R36+0x18600], desc[UR28][R184.64], P5 ;  /* 0x18600000b8247fae */ /* 0x000fe2000a9a101c */
[----:B------:R-:W-:-:S03]  /*4d50*/  IMAD.WIDE R88, R71, 0x4, R88 ;  /* 0x0000000447587825 */ /* 0x000fc600078e0258 */
        /* <DEDUP_REMOVED lines=28> */
[----:B------:R-:W0:Y:S01]  /*4f20*/  LDGDEPBAR ;  /* 0x00000000000079af */ /* 0x000e220000000000 */
[C---:B------:R-:W-:Y:S01]  /*4f30*/  IMAD.WIDE R118, R71.reuse, 0x4, R118 ;  /* 0x0000000447767825 */ /* 0x040fe200078e0276 */
[----:B------:R-:W-:Y:S03]  /*4f40*/  BAR.SYNC.DEFER_BLOCKING 0x0 ;  /* 0x0000000000007b1d */ /* 0x000fe60000010000 */
[----:B------:R-:W-:-:S04]  /*4f50*/  IMAD.WIDE R120, R71, 0x4, R120 ;  /* 0x0000000447787825 */ /* 0x000fc800078e0278 */
[----:B------:R-:W-:-:S04]  /*4f60*/  IMAD.WIDE R122, R71, 0x4, R122 ;  /* 0x00000004477a7825 */ /* 0x000fc800078e027a */
[----:B------:R-:W-:-:S04]  /*4f70*/  IMAD.WIDE R124, R71, 0x4, R124 ;  /* 0x00000004477c7825 */ /* 0x000fc800078e027c */
[----:B------:R-:W-:-:S04]  /*4f80*/  IMAD.WIDE R126, R71, 0x4, R126 ;  /* 0x00000004477e7825 */ /* 0x000fc800078e027e */
[----:B------:R-:W-:-:S04]  /*4f90*/  IMAD.WIDE R128, R71, 0x4, R128 ;  /* 0x0000000447807825 */ /* 0x000fc800078e0280 */
[C---:B------:R-:W-:Y:S01]  /*4fa0*/  IMAD.WIDE R130, R71.reuse, 0x4, R130 ;  /* 0x0000000447827825 */ /* 0x040fe200078e0282 */
[----:B------:R-:W-:Y:S01]  /*4fb0*/  @!PT LDS RZ, [RZ] ;  /* 0x00000000fffff984 */ /* 0x000fe20000000800 */
[----:B------:R-:W-:Y:S01]  /*4fc0*/  @!PT LDS RZ, [RZ] ;  /* 0x00000000fffff984 */ /* 0x000fe20000000800 */
[----:B------:R-:W-:Y:S01]  /*4fd0*/  @!PT LDS RZ, [RZ] ;  /* 0x00000000fffff984 */ /* 0x000fe20000000800 */
[----:B------:R1:W-:Y:S03]  /*4fe0*/  LDGSTS.E [R247+0x8000], desc[UR28][R26.64], !P0 ;  /* 0x080000001af77fae */ /* 0x0003e6000c1a101c */
[----:B------:R-:W-:-:S04]  /*4ff0*/  IMAD.WIDE R132, R71, 0x4, R132 ;  /* 0x0000000447847825 */ /* 0x000fc800078e0284 */
[----:B------:R-:W-:-:S04]  /*5000*/  IMAD.WIDE R134, R71, 0x4, R134 ;  /* 0x0000000447867825 */ /* 0x000fc800078e0286 */
[----:B------:R-:W-:-:S04]  /*5010*/  IMAD.WIDE R136, R71, 0x4, R136 ;  /* 0x0000000447887825 */ /* 0x000fc800078e0288 */
[----:B-1----:R-:W-:Y:S02]  /*5020*/  VIADD R26, R248, 0xffffffbe ;  /* 0xffffffbef81a7836 */ /* 0x002fe40000000000 */
[----:B------:R-:W-:-:S03]  /*5030*/  IMAD.WIDE R138, R71, 0x4, R138 ;  /* 0x00000004478a7825 */ /* 0x000fc600078e028a */
[----:B------:R-:W-:Y:S01]  /*5040*/  ISETP.GE.U32.AND P2, PT, R26, 0x7fffff7f, PT ;  /* 0x7fffff7f1a00780c */ /* 0x000fe20003f46070 */
[----:B------:R-:W-:Y:S02]  /*5050*/  VIADD R26, R248, 0xffffffbd ;  /* 0xffffffbdf81a7836 */ /* 0x000fe40000000000 */
[----:B------:R-:W-:-:S03]  /*5060*/  IMAD.WIDE R140, R71, 0x4, R140 ;  /* 0x00000004478c7825 */ /* 0x000fc600078e028c */
[----:B------:R-:W-:Y:S01]  /*5070*/  ISETP.GE.U32.AND P0, PT, R26, 0x7fffff7e, PT ;  /* 0x7fffff7e1a00780c */ /* 0x000fe20003f06070 */
[----:B------:R-:W-:-:S04]  /*5080*/  IMAD.WIDE R142, R71, 0x4, R142 ;  /* 0x00000004478e7825 */ /* 0x000fc800078e028e */
[C---:B------:R-:W-:Y:S02]  /*5090*/  IMAD.WIDE R144, R71.reuse, 0x4, R144 ;  /* 0x0000000447907825 */ /* 0x040fe400078e0290 */
[----:B------:R1:W-:Y:S02]  /*50a0*/  LDGSTS.E [R247+0x8004], desc[UR28][R24.64], !P2 ;  /* 0x0800400018f77fae */ /* 0x0003e4000d1a101c */
[----:B------:R-:W-:-:S04]  /*50b0*/  IMAD.WIDE R146, R71, 0x4, R146 ;  /* 0x0000000447927825 */ /* 0x000fc800078e0292 */
[----:B------:R2:W-:Y:S01]  /*50c0*/  LDGSTS.E [R247+0x8008], desc[UR28][R22.64], !P0 ;  /* 0x0800800016f77fae */ /* 0x0005e2000c1a101c */
[----:B------:R-:W-:-:S04]  /*50d0*/  IMAD.WIDE R148, R71, 0x4, R148 ;  /* 0x0000000447947825 */ /* 0x000fc800078e0294 */
[----:B------:R-:W-:-:S04]  /*50e0*/  IMAD.WIDE R212, R71, 0x4, R212 ;  /* 0x0000000447d47825 */ /* 0x000fc800078e02d4 */
[----:B-1----:R-:W-:Y:S02]  /*50f0*/  VIADD R24, R248, 0xffffffbc ;  /* 0xffffffbcf8187836 */ /* 0x002fe40000000000 */
[----:B------:R-:W-:-:S04]  /*5100*/  IMAD.WIDE R214, R71, 0x4, R214 ;  /* 0x0000000447d67825 */ /* 0x000fc800078e02d6 */
[----:B--2---:R-:W-:Y:S02]  /*5110*/  VIADD R22, R248, 0xffffffc0 ;  /* 0xffffffc0f8167836 */ /* 0x004fe40000000000 */
[----:B------:R-:W-:-:S03]  /*5120*/  IMAD.WIDE R216, R71, 0x4, R216 ;  /* 0x0000000447d87825 */ /* 0x000fc600078e02d8 */
[----:B------:R-:W-:Y:S01]  /*5130*/  ISETP.GE.AND P0, PT, R63, R22, PT ;  /* 0x000000163f00720c */ /* 0x000fe20003f06270 */
[----:B------:R-:W-:Y:S02]  /*5140*/  VIADD R22, R248, 0xffffff80 ;  /* 0xffffff80f8167836 */ /* 0x000fe40000000000 */
[----:B------:R-:W-:-:S03]  /*5150*/  IMAD.WIDE R218, R71, 0x4, R218 ;  /* 0x0000000447da7825 */ /* 0x000fc600078e02da */
[----:B------:R-:W-:Y:S01]  /*5160*/  ISETP.GE.U32.AND P5, PT, R22, 0x7fffff41, PT ;  /* 0x7fffff411600780c */ /* 0x000fe20003fa6070 */
[----:B------:R-:W-:Y:S01]  /*5170*/  IMAD.WIDE R150, R69, 0x4, R150 ;  /* 0x0000000445967825 */ /* 0x000fe200078e0296 */
[----:B------:R-:W-:Y:S02]  /*5180*/  ISETP.GE.AND P2, PT, R63, R22, PT ;  /* 0x000000163f00720c */ /* 0x000fe40003f46270 */
[----:B------:R-:W-:Y:S01]  /*5190*/  SEL R22, RZ, 0x4, P0 ;  /* 0x00000004ff167807 */ /* 0x000fe20000000000 */
[----:B------:R-:W-:Y:S01]  /*51a0*/  VIADD R28, R3, UR11 ;  /* 0x0000000b031c7c36 */ /* 0x000fe20008000000 */
[----:B------:R-:W-:Y:S01]  /*51b0*/  SEL R23, RZ, 0x4, P2 ;  /* 0x00000004ff177807 */ /* 0x000fe20001000000 */
[C---:B------:R-:W-:Y:S01]  /*51c0*/  IMAD.WIDE R152, R69.reuse, 0x4, R152 ;  /* 0x0000000445987825 */ /* 0x040fe200078e0298 */
[----:B------:R-:W-:Y:S02]  /*51d0*/  SEL R22, R22, RZ, P3 ;  /* 0x000000ff16167207 */ /* 0x000fe40001800000 */
[----:B------:R-:W-:Y:S01]  /*51e0*/  ISETP.GE.U32.AND P2, PT, R24, 0x7fffff7d, PT ;  /* 0x7fffff7d1800780c */ /* 0x000fe20003f46070 */
[----:B------:R-:W-:Y:S01]  /*51f0*/  IMAD.WIDE R154, R69, 0x4, R154 ;  /* 0x00000004459a7825 */ /* 0x000fe200078e029a */
[----:B------:R-:W-:-:S02]  /*5200*/  ISETP.NE.U32.AND P6, PT, R22, RZ, PT ;  /* 0x000000ff1600720c */ /* 0x000fc40003fc5070 */
[----:B------:R-:W-:Y:S01]  /*5210*/  ISETP.GT.AND P0, PT, R54, 0xbf, PT ;  /* 0x000000bf3600780c */ /* 0x000fe20003f04270 */
[----:B------:R-:W-:Y:S02]  /*5220*/  VIADD R22, R248, 0xffffffbb ;  /* 0xffffffbbf8167836 */ /* 0x000fe40000000000 */
[----:B------:R-:W-:Y:S01]  /*5230*/  IMAD.WIDE R156, R69, 0x4, R156 ;  /* 0x00000004459c7825 */ /* 0x000fe200078e029c */
[----:B------:R-:W-:Y:S02]  /*5240*/  SEL R23, R23, RZ, P0 ;  /* 0x000000ff17177207 */ /* 0x000fe40000000000 */
[----:B------:R-:W-:Y:S01]  /*5250*/  ISETP.GE.U32.AND P3, PT, R22, 0x7fffff7c, PT ;  /* 0x7fffff7c1600780c */ /* 0x000fe20003f66070 */
[----:B------:R-:W-:Y:S01]  /*5260*/  VIADD R22, R248, 0xffffffba ;  /* 0xffffffbaf8167836 */ /* 0x000fe20000000000 */
[----:B------:R-:W-:Y:S01]  /*5270*/  ISETP.NE.U32.AND P0, PT, R23, RZ, PT ;  /* 0x000000ff1700720c */ /* 0x000fe20003f05070 */
[----:B------:R1:W-:Y:S01]  /*5280*/  LDGSTS.E [R247+0x800c], desc[UR28][R226.64], !P2 ;  /* 0x0800c000e2f77fae */ /* 0x0003e2000d1a101c */
[----:B------:R-:W-:-:S02]  /*5290*/  IMAD.WIDE R158, R69, 0x4, R158 ;  /* 0x00000004459e7825 */ /* 0x000fc400078e029e */
[----:B------:R-:W-:Y:S02]  /*52a0*/  ISETP.GE.U32.AND P2, PT, R22, 0x7fffff7b, PT ;  /* 0x7fffff7b1600780c */ /* 0x000fe40003f46070 */
[----:B------:R-:W-:Y:S02]  /*52b0*/  VIADD R22, R248, 0xffffffb9 ;  /* 0xffffffb9f8167836 */ /* 0x000fe40000000000 */
[----:B------:R-:W-:-:S03]  /*52c0*/  IMAD.WIDE R160, R69, 0x4, R160 ;  /* 0x0000000445a07825 */ /* 0x000fc600078e02a0 */
[----:B------:R2:W-:Y:S01]  /*52d0*/  LDGSTS.E [R247+0x8010], desc[UR28][R228.64], !P3 ;  /* 0x08010000e4f77fae */ /* 0x0005e2000d9a101c */
[----:B------:R-:W-:Y:S01]  /*52e0*/  ISETP.GE.U32.AND P3, PT, R22, 0x7fffff7a, PT ;  /* 0x7fffff7a1600780c */ /* 0x000fe20003f66070 */
[----:B------:R-:W-:Y:S02]  /*52f0*/  VIADD R22, R248, 0xffffffb8 ;  /* 0xffffffb8f8167836 */ /* 0x000fe40000000000 */
[C---:B------:R-:W-:Y:S02]  /*5300*/  IMAD.WIDE R162, R69.reuse, 0x4, R162 ;  /* 0x0000000445a27825 */ /* 0x040fe400078e02a2 */
[----:B------:R4:W-:Y:S01]  /*5310*/  LDGSTS.E [R247+0x8014], desc[UR28][R230.64], !P2 ;  /* 0x08014000e6f77fae */ /* 0x0009e2000d1a101c */
[----:B------:R-:W-:Y:S01]  /*5320*/  ISETP.GE.U32.AND P2, PT, R22, 0x7fffff79, PT ;  /* 0x7fffff791600780c */ /* 0x000fe20003f46070 */
[----:B------:R-:W-:Y:S02]  /*5330*/  VIADD R22, R248, 0xffffffb7 ;  /* 0xffffffb7f8167836 */ /* 0x000fe40000000000 */
[----:B------:R-:W-:-:S04]  /*5340*/  IMAD.WIDE R164, R69, 0x4, R164 ;  /* 0x0000000445a47825 */ /* 0x000fc800078e02a4 */
        /* <DEDUP_REMOVED lines=32> */
[----:B------:R-:W-:Y:S01]  /*5550*/  LDGSTS.E [R247+0x8038], desc[UR28][R18.64], !P3 ;  /* 0x0803800012f77fae */ /* 0x000fe2000d9a101c */
[----:B------:R-:W-:Y:S01]  /*5560*/  ISETP.GE.U32.AND P3, PT, R22, 0x7fffff70, PT ;  /* 0x7fffff701600780c */ /* 0x000fe20003f66070 */
[----:B------:R-:W-:Y:S02]  /*5570*/  VIADD R22, R248, 0xffffffae ;  /* 0xffffffaef8167836 */ /* 0x000fe40000000000 */
[----:B------:R-:W-:Y:S02]  /*5580*/  IMAD.WIDE R182, R69, 0x4, R182 ;  /* 0x0000000445b67825 */ /* 0x000fe400078e02b6 */
[----:B------:R-:W-:Y:S01]  /*5590*/  LDGSTS.E [R247+0x803c], desc[UR28][R16.64], !P2 ;  /* 0x0803c00010f77fae */ /* 0x000fe2000d1a101c */
[----:B------:R-:W-:Y:S01]  /*55a0*/  ISETP.GE.U32.AND P2, PT, R22, 0x7fffff6f, PT ;  /* 0x7fffff6f1600780c */ /* 0x000fe20003f46070 */
[----:B------:R-:W-:Y:S02]  /*55b0*/  VIADD R22, R248, 0xffffffad ;  /* 0xffffffadf8167836 */ /* 0x000fe40000000000 */
[----:B------:R-:W-:-:S02]  /*55c0*/  VIADD R250, R45, UR11 ;  /* 0x0000000b2dfa7c36 */ /* 0x000fc40008000000 */
[C---:B------:R-:W-:Y:S02]  /*55d0*/  IMAD.WIDE R184, R69.reuse, 0x4, R184 ;  /* 0x0000000445b87825 */ /* 0x040fe400078e02b8 */
[----:B------:R-:W-:Y:S01]  /*55e0*/  LDGSTS.E [R247+0x8040], desc[UR28][R14.64], !P3 ;  /* 0x080400000ef77fae */ /* 0x000fe2000d9a101c */
[----:B------:R-:W-:Y:S01]  /*55f0*/  ISETP.GE.U32.AND P3, PT, R22, 0x7fffff6e, PT ;  /* 0x7fffff6e1600780c */ /* 0x000fe20003f66070 */
[----:B------:R-:W-:Y:S02]  /*5600*/  VIADD R22, R248, 0xffffffac ;  /* 0xffffffacf8167836 */ /* 0x000fe40000000000 */
[----:B------:R-:W-:Y:S02]  /*5610*/  IMAD.WIDE R186, R69, 0x4, R186 ;  /* 0x0000000445ba7825 */ /* 0x000fe400078e02ba */
[----:B------:R-:W-:Y:S01]  /*5620*/  LDGSTS.E [R247+0x8044], desc[UR28][R12.64], !P2 ;  /* 0x080440000cf77fae */ /* 0x000fe2000d1a101c */
[----:B------:R-:W-:Y:S01]  /*5630*/  ISETP.GE.U32.AND P2, PT, R22, 0x7fffff6d, PT ;  /* 0x7fffff6d1600780c */ /* 0x000fe20003f46070 */
[----:B------:R-:W-:-:S02]  /*5640*/  VIADD R22, R248, 0xffffffab ;  /* 0xffffffabf8167836 */ /* 0x000fc40000000000 */
[----:B------:R-:W-:-:S04]  /*5650*/  IMAD.WIDE R188, R69, 0x4, R188 ;  /* 0x0000000445bc7825 */ /* 0x000fc800078e02bc */
[----:B------:R-:W-:Y:S01]  /*5660*/  LDGSTS.E [R247+0x8048], desc[UR28][R10.64], !P3 ;  /* 0x080480000af77fae */ /* 0x000fe2000d9a101c */
[----:B------:R-:W-:Y:S01]  /*5670*/  ISETP.GE.U32.AND P3, PT, R22, 0x7fffff6c, PT ;  /* 0x7fffff6c1600780c */ /* 0x000fe20003f66070 */
[----:B------:R-:W-:Y:S02]  /*5680*/  VIADD R22, R248, 0xffffffaa ;  /* 0xffffffaaf8167836 */ /* 0x000fe40000000000 */
[C---:B------:R-:W-:Y:S02]  /*5690*/  IMAD.WIDE R190, R69.reuse, 0x4, R190 ;  /* 0x0000000445be7825 */ /* 0x040fe400078e02be */
[----:B------:R-:W-:Y:S01]  /*56a0*/  LDGSTS.E [R247+0x804c], desc[UR28][R8.64], !P2 ;  /* 0x0804c00008f77fae */ /* 0x000fe2000d1a101c */
[----:B------:R-:W-:Y:S01]  /*56b0*/  ISETP.GE.U32.AND P2, PT, R22, 0x7fffff6b, PT ;  /* 0x7fffff6b1600780c */ /* 0x000fe20003f46070 */
[----:B------:R-:W-:Y:S02]  /*56c0*/  VIADD R22, R248, 0xffffffa9 ;  /* 0xffffffa9f8167836 */ /* 0x000fe40000000000 */
        /* <DEDUP_REMOVED lines=9> */
[----:B------:R1:W-:Y:S01]  /*5760*/  LDGSTS.E [R247+0x8058], desc[UR28][R72.64], !P3 ;  /* 0x0805800048f77fae */ /* 0x0003e2000d9a101c */
[----:B------:R-:W-:Y:S01]  /*5770*/  ISETP.GE.U32.AND P3, PT, R22, 0x7fffff68, PT ;  /* 0x7fffff681600780c */ /* 0x000fe20003f66070 */
[----:B------:R-:W-:Y:S02]  /*5780*/  VIADD R22, R248, 0xffffffa6 ;  /* 0xffffffa6f8167836 */ /* 0x000fe40000000000 */
[----:B------:R-:W-:Y:S02]  /*5790*/  IMAD.WIDE R198, R69, 0x4, R198 ;  /* 0x0000000445c67825 */ /* 0x000fe400078e02c6 */
[----:B------:R1:W-:Y:S01]  /*57a0*/  LDGSTS.E [R247+0x805c], desc[UR28][R76.64], !P2 ;  /* 0x0805c0004cf77fae */ /* 0x0003e2000d1a101c */
[----:B------:R-:W-:Y:S01]  /*57b0*/  ISETP.GE.U32.AND P2, PT, R22, 0x7fffff67, PT ;  /* 0x7fffff671600780c */ /* 0x000fe20003f46070 */
[----:B------:R-:W-:Y:S02]  /*57c0*/  VIADD R22, R248, 0xffffffa5 ;  /* 0xffffffa5f8167836 */ /* 0x000fe40000000000 */
[----:B------:R-:W-:-:S02]  /*57d0*/  VIADD R249, R29, UR11 ;  /* 0x0000000b1df97c36 */ /* 0x000fc40008000000 */
[C---:B------:R-:W-:Y:S02]  /*57e0*/  IMAD.WIDE R200, R69.reuse, 0x4, R200 ;  /* 0x0000000445c87825 */ /* 0x040fe400078e02c8 */
[----:B------:R1:W-:Y:S01]  /*57f0*/  LDGSTS.E [R247+0x8060], desc[UR28][R78.64], !P3 ;  /* 0x080600004ef77fae */ /* 0x0003e2000d9a101c */
[----:B------:R-:W-:Y:S01]  /*5800*/  ISETP.GE.U32.AND P3, PT, R22, 0x7fffff66, PT ;  /* 0x7fffff661600780c */ /* 0x000fe20003f66070 */
[----:B------:R-:W-:Y:S02]  /*5810*/  VIADD R22, R248, 0xffffffa4 ;  /* 0xffffffa4f8167836 */ /* 0x000fe40000000000 */
[----:B------:R-:W-:Y:S02]  /*5820*/  IMAD.WIDE R202, R69, 0x4, R202 ;  /* 0x0000000445ca7825 */ /* 0x000fe400078e02ca */
[----:B------:R1:W-:Y:S01]  /*5830*/  LDGSTS.E [R247+0x8064], desc[UR28][R80.64], !P2 ;  /* 0x0806400050f77fae */ /* 0x0003e2000d1a101c */
[----:B------:R-:W-:Y:S01]  /*5840*/  ISETP.GE.U32.AND P2, PT, R22, 0x7fffff65, PT ;  /* 0x7fffff651600780c */ /* 0x000fe20003f46070 */
[----:B------:R-:W-:-:S02]  /*5850*/  VIADD R22, R248, 0xffffffa3 ;  /* 0xffffffa3f8167836 */ /* 0x000fc40000000000 */
        /* <DEDUP_REMOVED lines=20> */
[----:B------:R-:W-:Y:S02]  /*59a0*/  IMAD.SHL.U32 R24, R68, 0x4, RZ ;  /* 0x0000000444187824 */ /* 0x000fe400078e00ff */
[----:B------:R1:W-:Y:S01]  /*59b0*/  LDGSTS.E [R247+0x807c], desc[UR28][R92.64], !P2 ;  /* 0x0807c0005cf77fae */ /* 0x0003e2000d1a101c */
[----:B------:R-:W-:Y:S01]  /*59c0*/  ISETP.GE.U32.AND P2, PT, R22, 0x7fffff5f, PT ;  /* 0x7fffff5f1600780c */ /* 0x000fe20003f46070 */
[----:B------:R-:W-:Y:S02]  /*59d0*/  VIADD R22, R248, 0xffffff9d ;  /* 0xffffff9df8167836 */ /* 0x000fe40000000000 */
[----:B------:R-:W-:-:S02]  /*59e0*/  IMAD.SHL.U32 R23, R68, 0x2, RZ ;  /* 0x0000000244177824 */ /* 0x000fc400078e00ff */
[----:B------:R-:W-:Y:S02]  /*59f0*/  VIADD R25, R248, 0xffffff7d ;  /* 0xffffff7df8197836 */ /* 0x000fe40000000000 */
[----:B------:R3:W-:Y:S01]  /*5a00*/  LDGSTS.E [R247+0x8080], desc[UR28][R94.64], !P3 ;  /* 0x080800005ef77fae */ /* 0x0007e2000d9a101c */
[----:B------:R-:W-:Y:S01]  /*5a10*/  ISETP.GE.U32.AND P3, PT, R22, 0x7fffff5e, PT ;  /* 0x7fffff5e1600780c */ /* 0x000fe20003f66070 */
[----:B------:R-:W-:Y:S02]  /*5a20*/  VIADD R22, R248, 0xffffff9c ;  /* 0xffffff9cf8167836 */ /* 0x000fe40000000000 */
[----:B-1----:R-:W-:Y:S02]  /*5a30*/  IMAD.WIDE R226, R71, 0x4, R226 ;  /* 0x0000000447e27825 */ /* 0x002fe400078e02e2 */
[----:B------:R1:W-:Y:S01]  /*5a40*/  LDGSTS.E [R247+0x8084], desc[UR28][R96.64], !P2 ;  /* 0x0808400060f77fae */ /* 0x0003e2000d1a101c */
[----:B------:R-:W-:Y:S01]  /*5a50*/  ISETP.GE.U32.AND P2, PT, R22, 0x7fffff5d, PT ;  /* 0x7fffff5d1600780c */ /* 0x000fe20003f46070 */
[----:B------:R-:W-:-:S02]  /*5a60*/  VIADD R22, R248, 0xffffff9b ;  /* 0xffffff9bf8167836 */ /* 0x000fc40000000000 */
[----:B--2---:R-:W-:-:S04]  /*5a70*/  IMAD.WIDE R228, R71, 0x4, R228 ;  /* 0x0000000447e47825 */ /* 0x004fc800078e02e4 */
[----:B------:R2:W-:Y:S01]  /*5a80*/  LDGSTS.E [R247+0x8088], desc[UR28][R98.64], !P3 ;  /* 0x0808800062f77fae */ /* 0x0005e2000d9a101c */
[----:B------:R-:W-:Y:S01]  /*5a90*/  ISETP.GE.U32.AND P3, PT, R22, 0x7fffff5c, PT ;  /* 0x7fffff5c1600780c */ /* 0x000fe20003f66070 */
[----:B------:R-:W-:Y:S02]  /*5aa0*/  VIADD R22, R248, 0xffffff9a ;  /* 0xffffff9af8167836 */ /* 0x000fe40000000000 */
[C---:B----4-:R-:W-:Y:S02]  /*5ab0*/  IMAD.WIDE R230, R71.reuse, 0x4, R230 ;  /* 0x0000000447e67825 */ /* 0x050fe400078e02e6 */
[----:B------:R4:W-:Y:S01]  /*5ac0*/  LDGSTS.E [R247+0x808c], desc[UR28][R100.64], !P2 ;  /* 0x0808c00064f77fae */ /* 0x0009e2000d1a101c */
[----:B------:R-:W-:Y:S01]  /*5ad0*/  ISETP.GE.U32.AND P2, PT, R22, 0x7fffff5b, PT ;  /* 0x7fffff5b1600780c */ /* 0x000fe20003f46070 */
[----:B------:R-:W-:Y:S02]  /*5ae0*/  VIADD R22, R248, 0xffffff99 ;  /* 0xffffff99f8167836 */ /* 0x000fe40000000000 */
[----:B-----5:R-:W-:-:S04]  /*5af0*/  IMAD.WIDE R232, R71, 0x4, R232 ;  /* 0x0000000447e87825 */ /* 0x020fc800078e02e8 */
        /* <DEDUP_REMOVED lines=30> */
[C---:B------:R-:W-:Y:S02]  /*5ce0*/  VIADD R22, R248.reuse, 0xffffff91 ;  /* 0xffffff91f8167836 */ /* 0x040fe40000000000 */
[----:B------:R-:W-:Y:S01]  /*5cf0*/  VIADD R20, R248, 0xffffff6e ;  /* 0xffffff6ef8147836 */ /* 0x000fe20000000000 */
[----:B------:R1:W-:Y:S01]  /*5d00*/  STL.64 [R1+0x50], R30 ;  /* 0x0000501e01007387 */ /* 0x0003e20000100a00 */
[----:B------:R-:W-:-:S03]  /*5d10*/  IMAD.WIDE R72, R71, 0x4, R72 ;  /* 0x0000000447487825 */ /* 0x000fc600078e0248 */
[----:B------:R1:W-:Y:S01]  /*5d20*/  LDGSTS.E [R247+0x80b0], desc[UR28][R118.64], !P3 ;  /* 0x080b000076f77fae */ /* 0x0003e2000d9a101c */
[----:B------:R-:W-:Y:S01]  /*5d30*/  ISETP.GE.U32.AND P3, PT, R22, 0x7fffff52, PT ;  /* 0x7fffff521600780c */ /* 0x000fe20003f66070 */
[----:B------:R-:W-:Y:S02]  /*5d40*/  VIADD R22, R248, 0xffffff90 ;  /* 0xffffff90f8167836 */ /* 0x000fe40000000000 */
[C---:B------:R-:W-:Y:S01]  /*5d50*/  IMAD.WIDE R76, R71.reuse, 0x4, R76 ;  /* 0x00000004474c7825 */ /* 0x040fe200078e024c */
[----:B------:R1:W-:Y:S02]  /*5d60*/  LDGSTS.E [R247+0x80b4], desc[UR28][R120.64], !P2 ;  /* 0x080b400078f77fae */ /* 0x0003e4000d1a101c */
        /* <DEDUP_REMOVED lines=34> */
[----:B---3--:R-:W-:-:S04]  /*5f90*/  IMAD.WIDE R94, R71, 0x4, R94 ;  /* 0x00000004475e7825 */ /* 0x008fc800078e025e */
[----:B------:R3:W-:Y:S01]  /*5fa0*/  LDGSTS.E [R247+0x80d8], desc[UR28][R138.64], !P3 ;  /* 0x080d80008af77fae */ /* 0x0007e2000d9a101c */
[----:B------:R-:W-:Y:S01]  /*5fb0*/  ISETP.GE.U32.AND P3, PT, R22, 0x7fffff48, PT ;  /* 0x7fffff481600780c */ /* 0x000fe20003f66070 */
[----:B------:R-:W-:Y:S02]  /*5fc0*/  VIADD R22, R248, 0xffffff86 ;  /* 0xffffff86f8167836 */ /* 0x000fe40000000000 */
[C---:B-1----:R-:W-:Y:S02]  /*5fd0*/  IMAD.WIDE R96, R71.reuse, 0x4, R96 ;  /* 0x0000000447607825 */ /* 0x042fe400078e0260 */
[----:B------:R1:W-:Y:S01]  /*5fe0*/  LDGSTS.E [R247+0x80dc], desc[UR28][R140.64], !P2 ;  /* 0x080dc0008cf77fae */ /* 0x0003e2000d1a101c */
[----:B------:R-:W-:Y:S01]  /*5ff0*/  ISETP.GE.U32.AND P2, PT, R22, 0x7fffff47, PT ;  /* 0x7fffff471600780c */ /* 0x000fe20003f46070 */
[----:B------:R-:W-:Y:S02]  /*6000*/  VIADD R22, R248, 0xffffff85 ;  /* 0xffffff85f8167836 */ /* 0x000fe40000000000 */
        /* <DEDUP_REMOVED lines=27> */
[----:B------:R-:W-:Y:S02]  /*61c0*/  IMAD.WIDE R112, R71, 0x4, R112 ;  /* 0x0000000447707825 */ /* 0x000fe400078e0270 */
[----:B------:R1:W-:Y:S01]  /*61d0*/  LDGSTS.E [R247+0x80fc], desc[UR28][R218.64], !P5 ;  /* 0x080fc000daf77fae */ /* 0x0003e2000e9a101c */
[----:B------:R-:W-:Y:S01]  /*61e0*/  IADD3 R26, P5, PT, R61, UR16, RZ ;  /* 0x000000103d1a7c10 */ /* 0x000fe2000ffbe0ff */
[C---:B------:R-:W-:Y:S02]  /*61f0*/  IMAD.WIDE R114, R71.reuse, 0x4, R114 ;  /* 0x0000000447727825 */ /* 0x040fe400078e0272 */
[----:B------:R-:W0:Y:S01]  /*6200*/  LDGDEPBAR ;  /* 0x00000000000079af */ /* 0x000e220000000000 */
[----:B------:R-:W-:Y:S01]  /*6210*/  LEA.HI.X.SX32 R27, R70, UR17, 0x2, P5 ;  /* 0x00000011461b7c11 */ /* 0x000fe2000a8f16ff */
[C---:B------:R-:W-:Y:S01]  /*6220*/  IMAD.WIDE R116, R71.reuse, 0x4, R116 ;  /* 0x0000000447747825 */ /* 0x040fe200078e0274 */
[----:B------:R-:W-:Y:S01]  /*6230*/  LEA R22, P5, R68, R26, 0x3 ;  /* 0x0000001a44167211 */ /* 0x000fe200078a18ff */
[----:B------:R1:W-:Y:S02]  /*6240*/  LDGSTS.E [R28+0x1c000], desc[UR28][R150.64], P6 ;  /* 0x1c000000961c7fae */ /* 0x0003e4000b1a101c */
[----:B------:R-:W-:Y:S01]  /*6250*/  IMAD.WIDE R74, R71, 0x4, R26 ;  /* 0x00000004474a7825 */ /* 0x000fe200078e021a */
[----:B------:R-:W-:Y:S01]  /*6260*/  LEA.HI.X.SX32 R23, R23, R27, 0x2, P5 ;  /* 0x0000001b17177211 */ /* 0x000fe200028f16ff */
[----:B------:R1:W-:Y:S01]  /*6270*/  LDGSTS.E [R28+0x1c400], desc[UR28][R152.64], P6 ;  /* 0x1c400000981c7fae */ /* 0x0003e2000b1a101c */
[----:B------:R-:W-:Y:S01]  /*6280*/  ISETP.GE.U32.AND P5, PT, R25, 0x7fffff3e, PT ;  /* 0x7fffff3e1900780c */ /* 0x000fe20003fa6070 */
[----:B------:R-:W-:-:S02]  /*6290*/  IMAD.WIDE R118, R71, 0x4, R118 ;  /* 0x0000000447767825 */ /* 0x000fc400078e0276 */
[----:B------:R1:W-:Y:S02]  /*62a0*/  LDGSTS.E [R28+0x1c800], desc[UR28][R154.64], P6 ;  /* 0x1c8000009a1c7fae */ /* 0x0003e4000b1a101c */
[C---:B------:R-:W-:Y:S02]  /*62b0*/  IMAD.WIDE R74, R71.reuse, 0x4, R74 ;  /* 0x00000004474a7825 */ /* 0x040fe400078e024a */
[----:B------:R1:W-:Y:S02]  /*62c0*/  LDGSTS.E [R28+0x1cc00], desc[UR28][R156.64], P6 ;  /* 0x1cc000009c1c7fae */ /* 0x0003e4000b1a101c */
[C---:B------:R-:W-:Y:S02]  /*62d0*/  IMAD.WIDE R22, R71.reuse, 0x4, R22 ;  /* 0x0000000447167825 */ /* 0x040fe400078e0216 */
[----:B------:R1:W-:Y:S02]  /*62e0*/  LDGSTS.E [R28+0x1d000], desc[UR28][R158.64], P6 ;  /* 0x1d0000009e1c7fae */ /* 0x0003e4000b1a101c */
[----:B------:R-:W-:-:S02]  /*62f0*/  IMAD.WIDE R120, R71, 0x4, R120 ;  /* 0x0000000447787825 */ /* 0x000fc400078e0278 */
[----:B------:R1:W-:Y:S02]  /*6300*/  LDGSTS.E [R28+0x1d400], desc[UR28][R160.64], P6 ;  /* 0x1d400000a01c7fae */ /* 0x0003e4000b1a101c */
[C---:B------:R-:W-:Y:S02]  /*6310*/  IMAD.WIDE R224, R71.reuse, 0x4, R22 ;  /* 0x0000000447e07825 */ /* 0x040fe400078e0216 */
[----:B------:R1:W-:Y:S02]  /*6320*/  LDGSTS.E [R28+0x1d800], desc[UR28][R162.64], P6 ;  /* 0x1d800000a21c7fae */ /* 0x0003e4000b1a101c */
[----:B------:R-:W-:Y:S02]  /*6330*/  VIADD R22, R248, 0xffffff79 ;  /* 0xffffff79f8167836 */ /* 0x000fe40000000000 */
[----:B------:R1:W-:Y:S01]  /*6340*/  LDGSTS.E [R28+0x1dc00], desc[UR28][R164.64], P6 ;  /* 0x1dc00000a41c7fae */ /* 0x0003e2000b1a101c */
[----:B------:R-:W-:-:S03]  /*6350*/  IMAD.WIDE R122, R71, 0x4, R122 ;  /* 0x00000004477a7825 */ /* 0x000fc600078e027a */
        /* <DEDUP_REMOVED lines=15> */
[----:B---3--:R-:W-:-:S03]  /*6450*/  IMAD.WIDE R138, R71, 0x4, R138 ;  /* 0x00000004478a7825 */ /* 0x008fc600078e028a */
[----:B------:R3:W-:Y:S01]  /*6460*/  LDGSTS.E [R250+0x1c200], desc[UR28][R182.64], P6 ;  /* 0x1c200000b6fa7fae */ /* 0x0007e2000b1a101c */
[----:B-1----:R-:W-:-:S03]  /*6470*/  IMAD.WIDE R140, R71, 0x4, R140 ;  /* 0x00000004478c7825 */ /* 0x002fc600078e028c */
[----:B------:R1:W-:Y:S01]  /*6480*/  LDGSTS.E [R250+0x1c600], desc[UR28][R184.64], P6 ;  /* 0x1c600000b8fa7fae */ /* 0x0003e2000b1a101c */
[----:B--2---:R-:W-:-:S03]  /*6490*/  IMAD.WIDE R142, R71, 0x4, R142 ;  /* 0x00000004478e7825 */ /* 0x004fc600078e028e */
[----:B------:R2:W-:Y:S01]  /*64a0*/  LDGSTS.E [R250+0x1ca00], desc[UR28][R186.64], P6 ;  /* 0x1ca00000bafa7fae */ /* 0x0005e2000b1a101c */
[----:B----4-:R-:W-:-:S03]  /*64b0*/  IMAD.WIDE R144, R71, 0x4, R144 ;  /* 0x0000000447907825 */ /* 0x010fc600078e0290 */
[----:B------:R4:W-:Y:S01]  /*64c0*/  LDGSTS.E [R250+0x1ce00], desc[UR28][R188.64], P6 ;  /* 0x1ce00000bcfa7fae */ /* 0x0009e2000b1a101c */
[----:B-----5:R-:W-:-:S03]  /*64d0*/  IMAD.WIDE R146, R71, 0x4, R146 ;  /* 0x0000000447927825 */ /* 0x020fc600078e0292 */
        /* <DEDUP_REMOVED lines=23> */
[----:B------:R-:W-:Y:S01]  /*6650*/  IADD3 R24, P6, PT, R24, R26, RZ ;  /* 0x0000001a18187210 */ /* 0x000fe20007fde0ff */
[----:B------:R-:W-:Y:S02]  /*6660*/  VIADD R26, R248, 0xffffff7c ;  /* 0xffffff7cf81a7836 */ /* 0x000fe40000000000 */
[----:B------:R-:W0:Y:S01]  /*6670*/  LDGDEPBAR ;  /* 0x00000000000079af */ /* 0x000e220000000000 */
[----:B------:R-:W-:Y:S01]  /*6680*/  LEA.HI.X.SX32 R25, R68, R27, 0x2, P6 ;  /* 0x0000001b44197211 */ /* 0x000fe200030f16ff */
[----:B------:R-:W-:Y:S01]  /*6690*/  IMAD.WIDE R162, R69, 0x4, R162 ;  /* 0x0000000445a27825 */ /* 0x000fe200078e02a2 */
[----:B------:R-:W-:Y:S03]  /*66a0*/  BAR.SYNC.DEFER_BLOCKING 0x0 ;  /* 0x0000000000007b1d */ /* 0x000fe60000010000 */
[----:B------:R-:W-:-:S04]  /*66b0*/  IMAD.WIDE R24, R71, 0x4, R24 ;  /* 0x0000000447187825 */ /* 0x000fc800078e0218 */
[----:B------:R-:W-:-:S04]  /*66c0*/  IMAD.WIDE R164, R69, 0x4, R164 ;  /* 0x0000000445a47825 */ /* 0x000fc800078e02a4 */
[----:B------:R-:W-:-:S04]  /*66d0*/  IMAD.WIDE R222, R71, 0x4, R24 ;  /* 0x0000000447de7825 */ /* 0x000fc800078e0218 */
[----:B------:R-:W-:Y:S02]  /*66e0*/  VIADD R24, R248, 0xffffff7a ;  /* 0xffffff7af8187836 */ /* 0x000fe40000000000 */
[----:B------:R-:W-:-:S04]  /*66f0*/  IMAD.WIDE R166, R69, 0x4, R166 ;  /* 0x0000000445a67825 */ /* 0x000fc800078e02a6 */
[C---:B------:R-:W-:Y:S01]  /*6700*/  IMAD.WIDE R168, R69.reuse, 0x4, R168 ;  /* 0x0000000445a87825 */ /* 0x040fe200078e02a8 */
[----:B------:R-:W-:Y:S01]  /*6710*/  @!PT LDS RZ, [RZ] ;  /* 0x00000000fffff984 */ /* 0x000fe20000000800 */
[----:B------:R-:W-:Y:S01]  /*6720*/  @!PT LDS RZ, [RZ] ;  /* 0x00000000fffff984 */ /* 0x000fe20000000800 */
[----:B------:R-:W-:Y:S01]  /*6730*/  @!PT LDS RZ, [RZ] ;  /* 0x00000000fffff984 */ /* 0x000fe20000000800 */
[----:B------:R1:W-:Y:S01]  /*6740*/  LDGSTS.E [R247+0x10000], desc[UR28][R74.64], !P2 ;  /* 0x100000004af77fae */ /* 0x0003e2000d1a101c */
[----:B------:R-:W-:Y:S02]  /*6750*/  ISETP.GE.U32.AND P2, PT, R26, 0x7fffff3d, PT ;  /* 0x7fffff3d1a00780c */ /* 0x000fe40003f46070 */
[----:B------:R-:W-:Y:S01]  /*6760*/  VIADD R26, R248, 0xffffff7b ;  /* 0xffffff7bf81a7836 */ /* 0x000fe20000000000 */
[----:B------:R1:W-:Y:S01]  /*6770*/  LDGSTS.E [R247+0x10004], desc[UR28][R222.64], !P3 ;  /* 0x10004000def77fae */ /* 0x0003e2000d9a101c */
[----:B------:R-:W-:Y:S01]  /*6780*/  ISETP.GE.U32.AND P3, PT, R24, 0x7fffff3b, PT ;  /* 0x7fffff3b1800780c */ /* 0x000fe20003f66070 */
[----:B------:R-:W-:Y:S02]  /*6790*/  IMAD.WIDE R170, R69, 0x4, R170 ;  /* 0x0000000445aa7825 */ /* 0x000fe400078e02aa */
[----:B------:R-:W-:Y:S01]  /*67a0*/  ISETP.GE.U32.AND P6, PT, R26, 0x7fffff3c, PT ;  /* 0x7fffff3c1a00780c */ /* 0x000fe20003fc6070 */
[----:B------:R1:W-:Y:S01]  /*67b0*/  LDGSTS.E [R247+0x10008], desc[UR28][R224.64], !P5 ;  /* 0x10008000e0f77fae */ /* 0x0003e2000e9a101c */
[----:B------:R-:W-:Y:S01]  /*67c0*/  ISETP.GE.U32.AND P5, PT, R22, 0x7fffff3a, PT ;  /* 0x7fffff3a1600780c */ /* 0x000fe20003fa6070 */
[----:B------:R-:W-:-:S02]  /*67d0*/  VIADD R22, R248, 0xffffff78 ;  /* 0xffffff78f8167836 */ /* 0x000fc40000000000 */
[C---:B------:R-:W-:Y:S01]  /*67e0*/  IMAD.WIDE R172, R69.reuse, 0x4, R172 ;  /* 0x0000000445ac7825 */ /* 0x040fe200078e02ac */
[----:B------:R1:W-:Y:S02]  /*67f0*/  LDGSTS.E [R247+0x1000c], desc[UR28][R226.64], !P2 ;  /* 0x1000c000e2f77fae */ /* 0x0003e4000d1a101c */
[----:B------:R-:W-:Y:S01]  /*6800*/  ISETP.GE.U32.AND P2, PT, R22, 0x7fffff39, PT ;  /* 0x7fffff391600780c */ /* 0x000fe20003f46070 */
[----:B------:R-:W-:Y:S02]  /*6810*/  VIADD R22, R248, 0xffffff77 ;  /* 0xffffff77f8167836 */ /* 0x000fe40000000000 */
[----:B------:R-:W-:Y:S02]  /*6820*/  IMAD.WIDE R174, R69, 0x4, R174 ;  /* 0x0000000445ae7825 */ /* 0x000fe400078e02ae */
[----:B------:R1:W-:Y:S01]  /*6830*/  LDGSTS.E [R247+0x10010], desc[UR28][R228.64], !P6 ;  /* 0x10010000e4f77fae */ /* 0x0003e2000f1a101c */
[----:B------:R-:W-:Y:S01]  /*6840*/  ISETP.GE.U32.AND P6, PT, R22, 0x7fffff38, PT ;  /* 0x7fffff381600780c */ /* 0x000fe20003fc6070 */
[----:B------:R-:W-:-:S02]  /*6850*/  VIADD R22, R248, 0xffffff76 ;  /* 0xffffff76f8167836 */ /* 0x000fc40000000000 */
[----:B------:R1:W-:Y:S01]  /*6860*/  LDGSTS.E [R247+0x10014], desc[UR28][R230.64], !P3 ;  /* 0x10014000e6f77fae */ /* 0x0003e2000d9a101c */
[C---:B------:R-:W-:Y:S02]  /*6870*/  IMAD.WIDE R176, R69.reuse, 0x4, R176 ;  /* 0x0000000445b07825 */ /* 0x040fe400078e02b0 */
[----:B------:R-:W-:Y:S01]  /*6880*/  ISETP.GE.U32.AND P3, PT, R22, 0x7fffff37, PT ;  /* 0x7fffff371600780c */ /* 0x000fe20003f66070 */
[----:B------:R1:W-:Y:S01]  /*6890*/  LDGSTS.E [R247+0x10018], desc[UR28][R232.64], !P5 ;  /* 0x10018000e8f77fae */ /* 0x0003e2000e9a101c */
[----:B------:R-:W-:Y:S02]  /*68a0*/  VIADD R22, R248, 0xffffff75 ;  /* 0xffffff75f8167836 */ /* 0x000fe40000000000 */
[C---:B------:R-:W-:Y:S01]  /*68b0*/  IMAD.WIDE R178, R69.reuse, 0x4, R178 ;  /* 0x0000000445b27825 */ /* 0x040fe200078e02b2 */
[----:B------:R1:W-:Y:S02]  /*68c0*/  LDGSTS.E [R247+0x1001c], desc[UR28][R234.64], !P2 ;  /* 0x1001c000eaf77fae */ /* 0x0003e4000d1a101c */
[----:B------:R-:W-:Y:S01]  /*68d0*/  ISETP.GE.U32.AND P5, PT, R22, 0x7fffff36, PT ;  /* 0x7fffff361600780c */ /* 0x000fe20003fa6070 */
[----:B------:R-:W-:Y:S01]  /*68e0*/  VIADD R22, R248, 0xffffff74 ;  /* 0xffffff74f8167836 */ /* 0x000fe20000000000 */
[----:B------:R1:W-:Y:S01]  /*68f0*/  LDGSTS.E [R247+0x10020], desc[UR28][R236.64], !P6 ;  /* 0x10020000ecf77fae */ /* 0x0003e2000f1a101c */
[----:B------:R-:W-:-:S03]  /*6900*/  IMAD.WIDE R180, R69, 0x4, R180 ;  /* 0x0000000445b47825 */ /* 0x000fc600078e02b4 */
[----:B------:R-:W-:Y:S01]  /*6910*/  ISETP.GE.U32.AND P2, PT, R22, 0x7fffff35, PT ;  /* 0x7fffff351600780c */ /* 0x000fe20003f46070 */
[----:B------:R-:W-:Y:S01]  /*6920*/  VIADD R22, R248, 0xffffff73 ;  /* 0xffffff73f8167836 */ /* 0x000fe20000000000 */
[----:B------:R2:W-:Y:S01]  /*6930*/  LDGSTS.E [R247+0x10024], desc[UR28][R238.64], !P3 ;  /* 0x10024000eef77fae */ /* 0x0005e2000d9a101c */
[----:B---3--:R-:W-:-:S03]  /*6940*/  IMAD.WIDE R182, R69, 0x4, R182 ;  /* 0x0000000445b67825 */ /* 0x008fc600078e02b6 */
[----:B------:R-:W-:Y:S01]  /*6950*/  ISETP.GE.U32.AND P6, PT, R22, 0x7fffff34, PT ;  /* 0x7fffff341600780c */ /* 0x000fe20003fc6070 */
[----:B------:R-:W-:Y:S01]  /*6960*/  VIADD R22, R248, 0xffffff72 ;  /* 0xffffff72f8167836 */ /* 0x000fe20000000000 */
[----:B------:R3:W-:Y:S01]  /*6970*/  LDGSTS.E [R247+0x10028], desc[UR28][R240.64], !P5 ;  /* 0x10028000f0f77fae */ /* 0x0007e2000e9a101c */
[----:B-1----:R-:W-:-:S03]  /*6980*/  IMAD.WIDE R184, R69, 0x4, R184 ;  /* 0x0000000445b87825 */ /* 0x002fc600078e02b8 */
[----:B------:R-:W-:Y:S01]  /*6990*/  ISETP.GE.U32.AND P3, PT, R22, 0x7fffff33, PT ;  /* 0x7fffff331600780c */ /* 0x000fe20003f66070 */
[----:B------:R-:W-:Y:S01]  /*69a0*/  VIADD R22, R248, 0xffffff71 ;  /* 0xffffff71f8167836 */ /* 0x000fe20000000000 */
[----:B------:R3:W-:Y:S01]  /*69b0*/  LDGSTS.E [R247+0x1002c], desc[UR28][R242.64], !P2 ;  /* 0x1002c000f2f77fae */ /* 0x0007e2000d1a101c */
[----:B--2---:R-:W-:-:S03]  /*69c0*/  IMAD.WIDE R186, R69, 0x4, R186 ;  /* 0x0000000445ba7825 */ /* 0x004fc600078e02ba */
[----:B------:R-:W-:Y:S01]  /*69d0*/  ISETP.GE.U32.AND P5, PT, R22, 0x7fffff32, PT ;  /* 0x7fffff321600780c */ /* 0x000fe20003fa6070 */
[----:B------:R-:W-:Y:S01]  /*69e0*/  VIADD R22, R248, 0xffffff70 ;  /* 0xffffff70f8167836 */ /* 0x000fe20000000000 */
[----:B------:R3:W-:Y:S01]  /*69f0*/  LDGSTS.E [R247+0x10030], desc[UR28][R244.64], !P6 ;  /* 0x10030000f4f77fae */ /* 0x0007e2000f1a101c */
[----:B----4-:R-:W-:-:S03]  /*6a00*/  IMAD.WIDE R188, R69, 0x4, R188 ;  /* 0x0000000445bc7825 */ /* 0x010fc600078e02bc */
[----:B------:R-:W-:Y:S01]  /*6a10*/  ISETP.GE.U32.AND P2, PT, R22, 0x7fffff31, PT ;  /* 0x7fffff311600780c */ /* 0x000fe20003f46070 */
[----:B------:R-:W-:Y:S01]  /*6a20*/  VIADD R22, R248, 0xffffff6f ;  /* 0xffffff6ff8167836 */ /* 0x000fe20000000000 */
[----:B------:R3:W-:Y:S01]  /*6a30*/  LDGSTS.E [R247+0x10034], desc[UR28][R30.64], !P3 ;  /* 0x100340001ef77fae */ /* 0x0007e2000d9a101c */
[----:B------:R-:W-:Y:S01]  /*6a40*/  ISETP.GE.U32.AND P3, PT, R20, 0x7fffff2f, PT ;  /* 0x7fffff2f1400780c */ /* 0x000fe20003f66070 */
[C---:B------:R-:W-:Y:S02]  /*6a50*/  IMAD.WIDE R20, R71.reuse, 0x4, R16 ;  /* 0x0000000447147825 */ /* 0x040fe400078e0210 */
[----:B------:R-:W-:Y:S02]  /*6a60*/  ISETP.GE.U32.AND P6, PT, R22, 0x7fffff30, PT ;  /* 0x7fffff301600780c */ /* 0x000fe40003fc6070 */
[----:B------:R-:W-:-:S04]  /*6a70*/  IMAD.WIDE R22, R71, 0x4, R18 ;  /* 0x0000000447167825 */ /* 0x000fc800078e0212 */
[C---:B------:R-:W-:Y:S01]  /*6a80*/  VIADD R18, R248.reuse, 0xffffff6d ;  /* 0xffffff6df8127836 */ /* 0x040fe20000000000 */
[----:B------:R3:W-:Y:S01]  /*6a90*/  LDGSTS.E [R247+0x10038], desc[UR28][R22.64], !P5 ;  /* 0x1003800016f77fae */ /* 0x0007e2000e9a101c */
[----:B------:R-:W-:Y:S02]  /*6aa0*/  VIADD R16, R248, 0xffffff6c ;  /* 0xffffff6cf8107836 */ /* 0x000fe40000000000 */
[----:B-----5:R-:W-:Y:S01]  /*6ab0*/  IMAD.WIDE R190, R69, 0x4, R190 ;  /* 0x0000000445be7825 */ /* 0x020fe200078e02be */
[----:B------:R-:W-:Y:S01]  /*6ac0*/  ISETP.GE.U32.AND P5, PT, R18, 0x7fffff2e, PT ;  /* 0x7fffff2e1200780c */ /* 0x000fe20003fa6070 */
[----:B------:R3:W-:Y:S01]  /*6ad0*/  LDGSTS.E [R247+0x1003c], desc[UR28][R20.64], !P2 ;  /* 0x1003c00014f77fae */ /* 0x0007e2000d1a101c */
[----:B------:R-:W-:Y:S01]  /*6ae0*/  ISETP.GE.U32.AND P2, PT, R16, 0x7fffff2d, PT ;  /* 0x7fffff2d1000780c */ /* 0x000fe20003f46070 */
[----:B------:R-:W-:Y:S02]  /*6af0*/  IMAD.WIDE R18, R71, 0x4, R14 ;  /* 0x0000000447127825 */ /* 0x000fe400078e020e */
[----:B------:R3:W-:Y:S02]  /*6b00*/  STL.64 [R1+0x38], R22 ;  /* 0x0000381601007387 */ /* 0x0007e40000100a00 */
[----:B------:R-:W-:-:S02]  /*6b10*/  VIADD R14, R248, 0xffffff6b ;  /* 0xffffff6bf80e7836 */ /* 0x000fc40000000000 */
        /* <DEDUP_REMOVED lines=15> */
[----:B------:R-:W-:Y:S01]  /*6c10*/  IMAD.WIDE R8, R71, 0x4, R4 ;  /* 0x0000000447087825 */ /* 0x000fe200078e0204 */
[----:B------:R3:W-:Y:S03]  /*6c20*/  LDGSTS.E [R247+0x10050], desc[UR28][R10.64], !P6 ;  /* 0x100500000af77fae */ /* 0x0007e6000f1a101c */
[C---:B------:R-:W-:Y:S01]  /*6c30*/  VIADD R4, R248.reuse, 0xffffff66 ;  /* 0xffffff66f8047836 */ /* 0x040fe20000000000 */
[----:B------:R3:W-:Y:S01]  /*6c40*/  LDGSTS.E [R247+0x10054], desc[UR28][R8.64], !P3 ;  /* 0x1005400008f77fae */ /* 0x0007e2000d9a101c */
[C---:B------:R-:W-:Y:S02]  /*6c50*/  VIADD R6, R248.reuse, 0xffffff67 ;  /* 0xffffff67f8067836 */ /* 0x040fe40000000000 */
[----:B------:R-:W-:Y:S01]  /*6c60*/  VIADD R5, R248, 0xffffff40 ;  /* 0xffffff40f8057836 */ /* 0x000fe20000000000 */
[----:B------:R-:W-:Y:S01]  /*6c70*/  ISETP.GE.U32.AND P3, PT, R4, 0x7fffff27, PT ;  /* 0x7fffff270400780c */ /* 0x000fe20003f66070 */
[----:B------:R-:W-:Y:S01]  /*6c80*/  VIADD R4, R248, 0xffffff65 ;  /* 0xffffff65f8047836 */ /* 0x000fe20000000000 */
[----:B------:R-:W-:Y:S01]  /*6c90*/  ISETP.GE.U32.AND P6, PT, R6, 0x7fffff28, PT ;  /* 0x7fffff280600780c */ /* 0x000fe20003fc6070 */
[----:B------:R3:W-:Y:S01]  /*6ca0*/  LDGSTS.E [R247+0x10058], desc[UR28][R72.64], !P5 ;  /* 0x1005800048f77fae */ /* 0x0007e2000e9a101c */
[----:B------:R-:W-:-:S02]  /*6cb0*/  IMAD.WIDE R192, R69, 0x4, R192 ;  /* 0x0000000445c07825 */ /* 0x000fc400078e02c0 */
[----:B------:R-:W-:Y:S01]  /*6cc0*/  ISETP.GE.U32.AND P5, PT, R4, 0x7fffff26, PT ;  /* 0x7fffff260400780c */ /* 0x000fe20003fa6070 */
[----:B------:R3:W-:Y:S01]  /*6cd0*/  LDGSTS.E [R247+0x1005c], desc[UR28][R76.64], !P2 ;  /* 0x1005c0004cf77fae */ /* 0x0007e2000d1a101c */
[----:B------:R-:W-:Y:S02]  /*6ce0*/  VIADD R4, R248, 0xffffff64 ;  /* 0xffffff64f8047836 */ /* 0x000fe40000000000 */
[C---:B------:R-:W-:Y:S01]  /*6cf0*/  IMAD.WIDE R194, R69.reuse, 0x4, R194 ;  /* 0x0000000445c27825 */ /* 0x040fe200078e02c2 */
[----:B------:R3:W-:Y:S02]  /*6d00*/  STL.64 [R1+0x30], R20 ;  /* 0x0000301401007387 */ /* 0x0007e40000100a00 */
        /* <DEDUP_REMOVED lines=38> */
[----:B------:R3:W-:Y:S04]  /*6f70*/  LDGSTS.E [R247+0x10084], desc[UR28][R96.64], !P3 ;  /* 0x1008400060f77fae */ /* 0x0007e8000d9a101c */
        /* <DEDUP_REMOVED lines=76> */
[----:B------:R3:W-:Y:S01]  /*7440*/  LDGSTS.E [R247+0x100ec], desc[UR28][R148.64], !P2 ;  /* 0x100ec00094f77fae */ /* 0x0007e2000d1a101c */
[----:B------:R-:W-:-:S03]  /*7450*/  ISETP.GE.U32.AND P2, PT, R5, 0x7fffff01, PT ;  /* 0x7fffff010500780c */ /* 0x000fc60003f46070 */
[----:B------:R3:W-:Y:S04]  /*7460*/  LDGSTS.E [R247+0x100f0], desc[UR28][R212.64], !P6 ;  /* 0x100f0000d4f77fae */ /* 0x0007e8000f1a101c */
[----:B------:R3:W-:Y:S04]  /*7470*/  LDGSTS.E [R247+0x100f4], desc[UR28][R214.64], !P3 ;  /* 0x100f4000d6f77fae */ /* 0x0007e8000d9a101c */
[----:B------:R3:W-:Y:S04]  /*7480*/  LDGSTS.E [R247+0x100f8], desc[UR28][R216.64], !P5 ;  /* 0x100f8000d8f77fae */ /* 0x0007e8000e9a101c */
[----:B------:R3:W-:Y:S04]  /*7490*/  LDGSTS.E [R247+0x100fc], desc[UR28][R218.64], !P2 ;  /* 0x100fc000daf77fae */ /* 0x0007e8000d1a101c */
[----:B------:R-:W0:Y:S04]  /*74a0*/  LDGDEPBAR ;  /* 0x00000000000079af */ /* 0x000e280000000000 */
[----:B------:R3:W-:Y:S04]  /*74b0*/  LDGSTS.E [R28+0x20000], desc[UR28][R150.64], P0 ;  /* 0x20000000961c7fae */ /* 0x0007e800081a101c */
        /* <DEDUP_REMOVED lines=30> */
[----:B------:R3:W-:Y:S01]  /*76a0*/  LDGSTS.E [R249+0x21f00], desc[UR28][R220.64], P0 ;  /* 0x21f00000dcf97fae */ /* 0x0007e200081a101c */
[----:B------:R-:W-:-:S03]  /*76b0*/  ISETP.NE.U32.AND P0, PT, RZ, UR7, PT ;  /* 0x00000007ff007c0c */ /* 0x000fc6000bf05070 */
[----:B------:R-:W0:Y:S01]  /*76c0*/  LDGDEPBAR ;  /* 0x00000000000079af */ /* 0x000e220000000000 */
[----:B------:R-:W-:-:S03]  /*76d0*/  ISETP.LT.OR P2, PT, R54, 0x40, P0 ;  /* 0x000000403600780c */ /* 0x000fc60000741670 */
[----:B------:R3:W-:Y:S04]  /*76e0*/  STL.64 [R1+0x28], R18 ;  /* 0x0000281201007387 */ /* 0x0007e80000100a00 */
[----:B------:R3:W-:Y:S04]  /*76f0*/  STL.64 [R1+0x20], R16 ;  /* 0x0000201001007387 */ /* 0x0007e80000100a00 */
[----:B------:R3:W-:Y:S04]  /*7700*/  STL.64 [R1+0x18], R14 ;  /* 0x0000180e01007387 */ /* 0x0007e80000100a00 */
[----:B------:R3:W-:Y:S04]  /*7710*/  STL.64 [R1+0x10], R12 ;  /* 0x0000100c01007387 */ /* 0x0007e80000100a00 */
[----:B------:R3:W-:Y:S04]  /*7720*/  STL.64 [R1+0x8], R10 ;  /* 0x0000080a01007387 */ /* 0x0007e80000100a00 */
[----:B------:R3:W-:Y:S01]  /*7730*/  STL.64 [R1], R8 ;  /* 0x0000000801007387 */ /* 0x0007e20000100a00 */
[----:B------:R-:W-:-:S04]  /*7740*/  DEPBAR.LE SB0, 0x4 ;  /* 0x000081000000791a */ /* 0x000fc80000000000 */
[----:B------:R-:W-:Y:S06]  /*7750*/  BAR.SYNC.DEFER_BLOCKING 0x0 ;  /* 0x0000000000007b1d */ /* 0x000fec0000010000 */
[----:B------:R-:W-:Y:S05]  /*7760*/  @!P4 BRA `(.L_x_6) ;  /* 0x000000000044c947 */ /* 0x000fea0003800000 */
[----:B------:R-:W-:Y:S04]  /*7770*/  LDS.128 R4, [R247] ;  /* 0x00000000f7047984 */ /* 0x000fe80000000c00 */
[----:B---3--:R-:W-:Y:S04]  /*7780*/  LDS.128 R8, [R247+0x10] ;  /* 0x00001000f7087984 */ /* 0x008fe80000000c00 */
[----:B------:R-:W-:Y:S04]  /*7790*/  LDS.128 R12, [R247+0x20] ;  /* 0x00002000f70c7984 */ /* 0x000fe80000000c00 */
        /* <DEDUP_REMOVED lines=12> */
[----:B------:R-:W1:Y:S02]  /*7860*/  LDS.128 R64, [R247+0xf0] ;  /* 0x0000f000f7407984 */ /* 0x000e640000000c00 */
[----:B-1----:R1:W-:Y:S02]  /*7870*/  STTM.x64 tmem[UR12+0x40], R4 ;  /* 0x00004004000079ed */ /* 0x0023e4000834000c */
.L_x_6:
[----:B-1----:R-:W-:Y:S01]  /*7880*/  IMAD.SHL.U32 R7, R71, 0x4, RZ ;  /* 0x0000000447077824 */ /* 0x002fe200078e00ff */
[----:B------:R-:W1:Y:S01]  /*7890*/  FENCE.VIEW.ASYNC.T ;  /* 0x00000000000073c6 */ /* 0x000e620000000200 */
[----:B---3--:R-:W-:-:S03]  /*78a0*/  SHF.R.S32.HI R8, RZ, 0x1f, R71 ;  /* 0x0000001fff087819 */ /* 0x008fc60000011447 */
[----:B------:R2:W-:Y:S01]  /*78b0*/  STL [R1+0x44], R7 ;  /* 0x0000440701007387 */ /* 0x0005e20000100800 */
[----:B-1----:R-:W-:Y:S06]  /*78c0*/  BAR.SYNC.DEFER_BLOCKING 0x0 ;  /* 0x0000000000007b1d */ /* 0x002fec0000010000 */
[----:B------:R-:W-:Y:S05]  /*78d0*/  @P2 BRA `(.L_x_7) ;  /* 0x0000000000c42947 */ /* 0x000fea0003800000 */
[----:B------:R-:W-:Y:S01]  /*78e0*/  UIADD3 UR5, UPT, UPT, UR11, 0x18000, URZ ;  /* 0x000180000b057890 */ /* 0x000fe2000fffe0ff */
[----:B------:R-:W-:Y:S01]  /*78f0*/  UMOV UR4, URZ ;  /* 0x000000ff00047c82 */ /* 0x000fe20008000000 */
[----:B------:R-:W-:Y:S02]  /*7900*/  UIADD3 UR9, UPT, UPT, UR10, 0x48, URZ ;  /* 0x000000480a097890 */ /* 0x000fe4000fffe0ff */
[----:B------:R-:W-:Y:S02]  /*7910*/  USHF.R.U32.HI UR5, URZ, 0x4, UR5 ;  /* 0x00000004ff057899 */ /* 0x000fe40008011605 */
[----:B------:R-:W-:Y:S02]  /*7920*/  UIADD3 UR14, UPT, UPT, UR10, 0x50, URZ ;  /* 0x000000500a0e7890 */ /* 0x000fe4000fffe0ff */
[----:B------:R-:W-:Y:S02]  /*7930*/  USGXT.U32 UR6, UR5, 0xe ;  /* 0x0000000e0506789a */ /* 0x000fe40008000000 */
[----:B------:R-:W-:-:S02]  /*7940*/  UIADD3 UR15, UPT, UPT, UR10, 0x58, URZ ;  /* 0x000000580a0f7890 */ /* 0x000fc4000fffe0ff */
[----:B------:R-:W-:Y:S01]  /*7950*/  UIADD3 UR38, UP1, UPT, UR6, 0x2, URZ ;  /* 0x0000000206267890 */ /* 0x000fe2000ff3e0ff */
[----:B------:R-:W-:Y:S01]  /*7960*/  UMOV UR5, URZ ;  /* 0x000000ff00057c82 */ /* 0x000fe20008000000 */
[----:B------:R-:W-:Y:S02]  /*7970*/  UIADD3 UR24, UPT, UPT, UR10, 0x60, URZ ;  /* 0x000000600a187890 */ /* 0x000fe4000fffe0ff */
[----:B------:R-:W-:Y:S02]  /*7980*/  UIADD3.X UR39, UPT, UPT, UR4, 0x40004040, URZ, UP1, !UPT ;  /* 0x4000404004277890 */ /* 0x000fe40008ffe4ff */
[----:B------:R-:W-:Y:S01]  /*7990*/  UIADD3 UR25, UPT, UPT, UR10, 0x68, URZ ;  /* 0x000000680a197890 */ /* 0x000fe2000fffe0ff */
[----:B------:R-:W-:Y:S01]  /*79a0*/  UMOV UR4, UR8 ;  /* 0x0000000800047c82 */ /* 0x000fe20008000000 */
[----:B------:R-:W-:Y:S01]  /*79b0*/  UIADD3.64 UR20, UPT, UPT, UR38, 0x4, URZ ;  /* 0x0000000426147897 */ /* 0x000fe2000fffe0ff */
[----:B------:R-:W-:Y:S01]  /*79c0*/  UMOV UR36, UR4 ;  /* 0x0000000400247c82 */ /* 0x000fe20008000000 */
[----:B------:R-:W-:-:S02]  /*79d0*/  UIADD3.64 UR4, UPT, UPT, UR38, 0x2, URZ ;  /* 0x0000000226047897 */ /* 0x000fc4000fffe0ff */
[----:B------:R-:W-:Y:S02]  /*79e0*/  UIADD3.64 UR22, UPT, UPT, UR38, 0x1fe, URZ ;  /* 0x000001fe26167897 */ /* 0x000fe4000fffe0ff */
[----:B------:R-:W-:Y:S02]  /*79f0*/  UIADD3.64 UR26, UPT, UPT, UR38, 0x200, URZ ;  /* 0x00000200261a7897 */ /* 0x000fe4000fffe0ff */
[----:B------:R-:W-:Y:S02]  /*7a00*/  UIADD3 UR32, UPT, UPT, UR10, 0x70, URZ ;  /* 0x000000700a207890 */ /* 0x000fe4000fffe0ff */
[----:B------:R-:W-:Y:S01]  /*7a10*/  UIADD3.64 UR30, UPT, UPT, UR38, 0x202, URZ ;  /* 0x00000202261e7897 */ /* 0x000fe2000fffe0ff */
[----:B------:R-:W-:Y:S01]  /*7a20*/  UMOV UR40, 0x0 ;  /* 0x0000000000287882 */ /* 0x000fe20000000000 */
[----:B------:R-:W-:Y:S01]  /*7a30*/  UMOV UR41, 0x8100910 ;  /* 0x0810091000297882 */ /* 0x000fe20000000000 */
[----:B------:R-:W-:Y:S02]  /*7a40*/  UIADD3 UR33, UPT, UPT, UR10, 0x78, URZ ;  /* 0x000000780a217890 */ /* 0x000fe4000fffe0ff */
[----:B------:R-:W-:Y:S01]  /*7a50*/  UIADD3.64 UR34, UPT, UPT, UR38, 0x204, URZ ;  /* 0x0000020426227897 */ /* 0x000fe2000fffe0ff */
[----:B------:R-:W-:Y:S01]  /*7a60*/  UMOV UR7, 0x40004040 ;  /* 0x4000404000077882 */ /* 0x000fe20000000000 */
[----:B------:R-:W-:Y:S01]  /*7a70*/  UMOV UR42, 0x0 ;  /* 0x00000000002a7882 */ /* 0x000fe20000000000 */
[----:B------:R-:W-:Y:S01]  /*7a80*/  UMOV UR43, 0x8100910 ;  /* 0x08100910002b7882 */ /* 0x000fe20000000000 */
[----:B------:R-:W-:Y:S01]  /*7a90*/  UMOV UR44, 0x0 ;  /* 0x00000000002c7882 */ /* 0x000fe20000000000 */
[----:B------:R-:W-:Y:S01]  /*7aa0*/  UMOV UR45, 0x8100910 ;  /* 0x08100910002d7882 */ /* 0x000fe20000000000 */
[----:B------:R1:W-:Y:S01]  /*7ab0*/  UTCHMMA tmem[UR13], gdesc[UR6], tmem[UR10], tmem[UR40], idesc[UR41], !UPT ;  /* 0x00ff28060d0079ea */ /* 0x0003e2000f80000a */
[----:B------:R-:W-:Y:S01]  /*7ac0*/  UMOV UR46, 0x0 ;  /* 0x00000000002e7882 */ /* 0x000fe20000000000 */
[----:B------:R-:W-:Y:S01]  /*7ad0*/  UMOV UR47, 0x8100910 ;  /* 0x08100910002f7882 */ /* 0x000fe20000000000 */
[----:B------:R1:W-:Y:S01]  /*7ae0*/  UTCHMMA tmem[UR9], gdesc[UR38], tmem[UR10], tmem[UR42], idesc[UR43], UPT ;  /* 0x00ff2a26090079ea */ /* 0x0003e2000b80000a */
        /* <DEDUP_REMOVED lines=12> */
[----:B------:R1:W-:Y:S01]  /*7bb0*/  UTCHMMA tmem[UR32], gdesc[UR30], tmem[UR10], tmem[UR52], idesc[UR53], UPT ;  /* 0x00ff341e200079ea */ /* 0x0003e2000b80000a */
[----:B------:R1:W-:Y:S01]  /*7bc0*/  UTCHMMA tmem[UR33], gdesc[UR34], tmem[UR10], tmem[UR54], idesc[UR55], UPT ;  /* 0x00ff3622210079ea */ /* 0x0003e2000b80000a */
[----:B------:R1:W-:Y:S01]  /*7bd0*/  UTCBAR [UR36], URZ ;  /* 0x000000ff240073e9 */ /* 0x0003e200080000ff */
[----:B------:R-:W-:Y:S01]  /*7be0*/  NOP ;  /* 0x0000000000007918 */ /* 0x000fe20000000000 */
.L_x_7:
[----:B------:R-:W-:Y:S01]  /*7bf0*/  SHF.L.U64.HI R9, R71, 0x2, R8 ;  /* 0x0000000247097819 */ /* 0x000fe20000010208 */
[----:B------:R-:W-:Y:S01]  /*7c00*/  BAR.SYNC.DEFER_BLOCKING 0x0 ;  /* 0x0000000000007b1d */ /* 0x000fe20000010000 */
[----:B------:R-:W-:Y:S01]  /*7c10*/  IADD3 R4, P2, PT, R74, R7, RZ ;  /* 0x000000074a047210 */ /* 0x000fe20007f5e0ff */
[----:B------:R-:W-:-:S04]  /*7c20*/  VIADD R6, R248, 0xffffff3f ;  /* 0xffffff3ff8067836 */ /* 0x000fc80000000000 */
[----:B------:R-:W-:Y:S01]  /*7c30*/  IMAD.X R5, R75, 0x1, R9, P2 ;  /* 0x000000014b057824 */ /* 0x000fe200010e0609 */
[----:B------:R-:W-:Y:S01]  /*7c40*/  ISETP.GE.U32.AND P2, PT, R6, 0x7fffff00, PT ;  /* 0x7fffff000600780c */ /* 0x000fe20003f46070 */
[----:B------:R3:W-:Y:S01]  /*7c50*/  STL [R1+0x40], R9 ;  /* 0x0000400901007387 */ /* 0x0007e20000100800 */
[----:B------:R-:W-:-:S03]  /*7c60*/  VIADD R6, R248, 0xffffff3e ;  /* 0xffffff3ef8067836 */ /* 0x000fc60000000000 */
[----:B------:R-:W4:Y:S04]  /*7c70*/  LDL.LU.64 R22, [R1+0x50] ;  /* 0x0000500001167983 */ /* 0x000f280000300a00 */
[----:B------:R-:W5:Y:S04]  /*7c80*/  LDL.LU.64 R20, [R1+0x38] ;  /* 0x0000380001147983 */ /* 0x000f680000300a00 */
[----:B--2---:R-:W2:Y:S04]  /*7c90*/  LDL.LU.64 R26, [R1+0x30] ;  /* 0x00003000011a7983 */ /* 0x004ea80000300a00 */
[----:B------:R-:W2:Y:S04]  /*7ca0*/  LDL.LU.64 R24, [R1+0x28] ;  /* 0x0000280001187983 */ /* 0x000ea80000300a00 */
[----:B------:R-:W2:Y:S04]  /*7cb0*/  LDL.LU.64 R30, [R1+0x20] ;  /* 0x00002000011e7983 */ /* 0x000ea80000300a00 */
[----:B------:R-:W2:Y:S04]  /*7cc0*/  LDL.LU.64 R28, [R1+0x18] ;  /* 0x00001800011c7983 */ /* 0x000ea80000300a00 */
[----:B------:R-:W2:Y:S04]  /*7cd0*/  LDL.LU.64 R34, [R1+0x10] ;  /* 0x0000100001227983 */ /* 0x000ea80000300a00 */
[----:B------:R-:W2:Y:S04]  /*7ce0*/  LDL.LU.64 R32, [R1+0x8] ;  /* 0x0000080001207983 */ /* 0x000ea80000300a00 */
[----:B------:R-:W2:Y:S04]  /*7cf0*/  LDL.LU.64 R36, [R1] ;  /* 0x0000000001247983 */ /* 0x000ea80000300a00 */
[----:B------:R-:W-:Y:S01]  /*7d00*/  @!PT LDS RZ, [RZ] ;  /* 0x00000000fffff984 */ /* 0x000fe20000000800 */
[----:B------:R-:W-:Y:S01]  /*7d10*/  @!PT LDS RZ, [RZ] ;  /* 0x00000000fffff984 */ /* 0x000fe20000000800 */
[----:B------:R-:W-:Y:S01]  /*7d20*/  @!PT LDS RZ, [RZ] ;  /* 0x00000000fffff984 */ /* 0x000fe20000000800 */
[----:B------:R1:W-:Y:S02]  /*7d30*/  LDGSTS.E [R247], desc[UR28][R4.64], !P2 ;  /* 0x0000000004f77fae */ /* 0x0003e4000d1a101c */
[----:B-1----:R-:W-:-:S02]  /*7d40*/  IADD3 R4, P2, PT, R222, R7, RZ ;  /* 0x00000007de047210 */ /* 0x002fc40007f5e0ff */
[----:B------:R-:W-:-:S03]  /*7d50*/  SHF.L.U64.HI R222, R71, 0x2, R8 ;  /* 0x0000000247de7819 */ /* 0x000fc60000010208 */
[----:B------:R-:W-:Y:S01]  /*7d60*/  IMAD.X R5, R223, 0x1, R9, P2 ;  /* 0x00000001df057824 */ /* 0x000fe200010e0609 */
[----:B------:R-:W-:-:S13]  /*7d70*/  ISETP.GE.U32.AND P2, PT, R6, 0x7ffffeff, PT ;  /* 0x7ffffeff0600780c */ /* 0x000fda0003f46070 */
[----:B------:R1:W-:Y:S02]  /*7d80*/  LDGSTS.E [R247+0x4], desc[UR28][R4.64], !P2 ;  /* 0x0000400004f77fae */ /* 0x0003e4000d1a101c */
[----:B-1----:R-:W-:-:S05]  /*7d90*/  VIADD R4, R248, 0xffffff3d ;  /* 0xffffff3df8047836 */ /* 0x002fca0000000000 */
[----:B------:R-:W-:Y:S01]  /*7da0*/  ISETP.GE.U32.AND P3, PT, R4, 0x7ffffefe, PT ;  /* 0x7ffffefe0400780c */ /* 0x000fe20003f66070 */
[----:B------:R-:W-:-:S05]  /*7db0*/  VIADD R4, R248, 0xffffff3c ;  /* 0xffffff3cf8047836 */ /* 0x000fca0000000000 */
[----:B------:R-:W-:Y:S02]  /*7dc0*/  ISETP.GE.U32.AND P2, PT, R4, 0x7ffffefd, PT ;  /* 0x7ffffefd0400780c */ /* 0x000fe40003f46070 */
[----:B------:R-:W-:-:S05]  /*7dd0*/  IADD3 R4, P4, PT, R224, R7, RZ ;  /* 0x00000007e0047210 */ /* 0x000fca0007f9e0ff */
[----:B------:R-:W-:Y:S02]  /*7de0*/  IMAD.X R5, R225, 0x1, R222, P4 ;  /* 0x00000001e1057824 */ /* 0x000fe400020e06de */
[----:B------:R-:W-:-:S03]  /*7df0*/  IMAD.SHL.U32 R225, R71, 0x4, RZ ;  /* 0x0000000447e17824 */ /* 0x000fc600078e00ff */
[----:B------:R1:W-:Y:S02]  /*7e00*/  LDGSTS.E [R247+0x8], desc[UR28][R4.64], !P3 ;  /* 0x0000800004f77fae */ /* 0x0003e4000d9a101c */
[----:B------:R-:W-:-:S05]  /*7e10*/  IADD3 R6, P4, PT, R226, R225, RZ ;  /* 0x000000e1e2067210 */ /* 0x000fca0007f9e0ff */
[----:B------:R-:W-:Y:S02]  /*7e20*/  IMAD.X R7, R227, 0x1, R222, P4 ;  /* 0x00000001e3077824 */ /* 0x000fe400020e06de */
[----:B-1----:R-:W-:-:S03]  /*7e30*/  VIADD R4, R248, 0xffffff3b ;  /* 0xffffff3bf8047836 */ /* 0x002fc60000000000 */
[----:B------:R1:W-:Y:S02]  /*7e40*/  LDGSTS.E [R247+0xc], desc[UR28][R6.64], !P2 ;  /* 0x0000c00006f77fae */ /* 0x0003e4000d1a101c */
[----:B------:R-:W-:Y:S01]  /*7e50*/  ISETP.GE.U32.AND P3, PT, R4, 0x7ffffefc, PT ;  /* 0x7ffffefc0400780c */ /* 0x000fe20003f66070 */
[----:B------:R-:W-:-:S05]  /*7e60*/  VIADD R4, R248, 0xffffff3a ;  /* 0xffffff3af8047836 */ /* 0x000fca0000000000 */
[----:B------:R-:W-:Y:S02]  /*7e70*/  ISETP.GE.U32.AND P2, PT, R4, 0x7ffffefb, PT ;  /* 0x7ffffefb0400780c */ /* 0x000fe40003f46070 */
[----:B------:R-:W-:-:S05]  /*7e80*/  IADD3 R4, P4, PT, R228, R225, RZ ;  /* 0x000000e1e4047210 */ /* 0x000fca0007f9e0ff */
[----:B------:R-:W-:Y:S01]  /*7e90*/  IMAD.X R5, R229, 0x1, R222, P4 ;  /* 0x00000001e5057824 */ /* 0x000fe200020e06de */
[----:B-1----:R-:W-:-:S04]  /*7ea0*/  IADD3 R6, P4, PT, R230, R225, RZ ;  /* 0x000000e1e6067210 */ /* 0x002fc80007f9e0ff */
[----:B------:R1:W-:Y:S01]  /*7eb0*/  LDGSTS.E [R247+0x10], desc[UR28][R4.64], !P3 ;  /* 0x0001000004f77fae */ /* 0x0003e2000d9a101c */
[----:B------:R-:W-:-:S05]  /*7ec0*/  IMAD.X R7, R231, 0x1, R222, P4 ;  /* 0x00000001e7077824 */ /* 0x000fca00020e06de */
[----:B------:R3:W-:Y:S01]  /*7ed0*/  LDGSTS.E [R247+0x14], desc[UR28][R6.64], !P2 ;  /* 0x0001400006f77fae */ /* 0x0007e2000d1a101c */
[----:B-1----:R-:W-:-:S05]  /*7ee0*/  VIADD R4, R248, 0xffffff39 ;  /* 0xffffff39f8047836 */ /* 0x002fca0000000000 */
[----:B------:R-:W-:Y:S01]  /*7ef0*/  ISETP.GE.U32.AND P3, PT, R4, 0x7ffffefa, PT ;  /* 0x7ffffefa0400780c */ /* 0x000fe20003f66070 */
[----:B------:R-:W-:-:S05]  /*7f00*/  VIADD R4, R248, 0xffffff38 ;  /* 0xffffff38f8047836 */ /* 0x000fca0000000000 */
[----:B------:R-:W-:Y:S02]  /*7f10*/  ISETP.GE.U32.AND P2, PT, R4, 0x7ffffef9, PT ;  /* 0x7ffffef90400780c */ /* 0x000fe40003f46070 */
[----:B------:R-:W-:-:S05]  /*7f20*/  IADD3 R4, P4, PT, R232, R225, RZ ;  /* 0x000000e1e8047210 */ /* 0x000fca0007f9e0ff */
[----:B------:R-:W-:Y:S01]  /*7f30*/  IMAD.X R5, R233, 0x1, R222, P4 ;  /* 0x00000001e9057824 */ /* 0x000fe200020e06de */
[----:B---3--:R-:W-:-:S04]  /*7f40*/  IADD3 R6, P4, PT, R234, R225, RZ ;  /* 0x000000e1ea067210 */ /* 0x008fc80007f9e0ff */
        /* <DEDUP_REMOVED lines=15> */
[----:B---3--:R-:W-:Y:S01]  /*8040*/  VIADD R6, R248, 0xffffff2c ;  /* 0xffffff2cf8067836 */ /* 0x008fe20000000000 */
[----:B------:R-:W-:-:S05]  /*8050*/  IADD3 R4, P2, PT, R240, R225, RZ ;  /* 0x000000e1f0047210 */ /* 0x000fca0007f5e0ff */
[----:B------:R-:W-:Y:S01]  /*8060*/  IMAD.X R5, R241, 0x1, R222, P2 ;  /* 0x00000001f1057824 */ /* 0x000fe200010e06de */
[----:B------:R-:W-:Y:S01]  /*8070*/  ISETP.GE.U32.AND P2, PT, R6, 0x7ffffeed, PT ;  /* 0x7ffffeed0600780c */ /* 0x000fe20003f46070 */
[----:B------:R-:W-:-:S04]  /*8080*/  VIADD R6, R248, 0xffffff2d ;  /* 0xffffff2df8067836 */ /* 0x000fc80000000000 */
[----:B------:R1:W-:Y:S01]  /*8090*/  LDGSTS.E [R247+0x28], desc[UR28][R4.64], !P4 ;  /* 0x0002800004f77fae */ /* 0x0003e2000e1a101c */
[----:B------:R-:W-:Y:S01]  /*80a0*/  ISETP.GE.U32.AND P3, PT, R6, 0x7ffffeee, PT ;  /* 0x7ffffeee0600780c */ /* 0x000fe20003f66070 */
[----:B------:R-:W-:Y:S01]  /*80b0*/  VIADD R6, R248, 0xffffff2f ;  /* 0xffffff2ff8067836 */ /* 0x000fe20000000000 */
[----:B-1----:R-:W-:Y:S02]  /*80c0*/  SEL R4, RZ, 0x1, P2 ;  /* 0x00000001ff047807 */ /* 0x002fe40001000000 */
[----:B------:R-:W-:-:S05]  /*80d0*/  SEL R5, RZ, 0x1fffe, P3 ;  /* 0x0001fffeff057807 */ /* 0x000fca0001800000 */
[----:B------:R-:W-:Y:S02]  /*80e0*/  IMAD.IADD R4, R4, 0x1, R5 ;  /* 0x0000000104047824 */ /* 0x000fe400078e0205 */
[----:B------:R-:W-:Y:S01]  /*80f0*/  VIADD R5, R248, 0xffffff2e ;  /* 0xffffff2ef8057836 */ /* 0x000fe20000000000 */
[----:B------:R-:W-:-:S04]  /*8100*/  ISETP.GE.U32.AND P3, PT, R6, 0x7ffffef0, PT ;  /* 0x7ffffef00600780c */ /* 0x000fc80003f66070 */
[----:B------:R-:W-:Y:S02]  /*8110*/  ISETP.GE.U32.AND P2, PT, R5, 0x7ffffeef, PT ;  /* 0x7ffffeef0500780c */ /* 0x000fe40003f46070 */
[----:B------:R-:W-:Y:S02]  /*8120*/  LOP3.LUT R10, R4, 0x3, RZ, 0xc0, !PT ;  /* 0x00000003040a7812 */ /* 0x000fe400078ec0ff */
[----:B------:R-:W-:Y:S02]  /*8130*/  SEL R4, RZ, 0x4, P2 ;  /* 0x00000004ff047807 */ /* 0x000fe40001000000 */
[----:B------:R-:W-:-:S04]  /*8140*/  SEL R5, RZ, 0x7fff8, P3 ;  /* 0x0007fff8ff057807 */ /* 0x000fc80001800000 */
[----:B------:R-:W-:Y:S01]  /*8150*/  IADD3 R10, PT, PT, R10, R5, R4 ;  /* 0x000000050a0a7210 */ /* 0x000fe20007ffe004 */
[C---:B------:R-:W-:Y:S02]  /*8160*/  VIADD R4, R248.reuse, 0xffffff34 ;  /* 0xffffff34f8047836 */ /* 0x040fe40000000000 */
[----:B------:R-:W-:-:S03]  /*8170*/  VIADD R6, R248, 0xffffff28 ;  /* 0xffffff28f8067836 */ /* 0x000fc60000000000 */
[----:B------:R-:W-:Y:S02]  /*8180*/  ISETP.GE.U32.AND P5, PT, R4, 0x7ffffef5, PT ;  /* 0x7ffffef50400780c */ /* 0x000fe40003fa6070 */
[----:B------:R-:W-:Y:S01]  /*8190*/  IADD3 R4, P2, PT, R242, R225, RZ ;  /* 0x000000e1f2047210 */ /* 0x000fe20007f5e0ff */
[----:B------:R-:W-:-:S04]  /*81a0*/  VIADD R7, R248, 0xffffff29 ;  /* 0xffffff29f8077836 */ /* 0x000fc80000000000 */
[----:B------:R-:W-:Y:S01]  /*81b0*/  IMAD.X R5, R243, 0x1, R222, P2 ;  /* 0x00000001f3057824 */ /* 0x000fe200010e06de */
[----:B------:R-:W-:Y:S01]  /*81c0*/  ISETP.GE.U32.AND P2, PT, R6, 0x7ffffee9, PT ;  /* 0x7ffffee90600780c */ /* 0x000fe20003f46070 */
[----:B------:R-:W-:Y:S01]  /*81d0*/  VIADD R6, R248, 0xffffff2a ;  /* 0xffffff2af8067836 */ /* 0x000fe20000000000 */
[----:B------:R-:W-:-:S03]  /*81e0*/  ISETP.GE.U32.AND P4, PT, R7, 0x7ffffeea, PT ;  /* 0x7ffffeea0700780c */ /* 0x000fc60003f86070 */
[----:B------:R1:W-:Y:S01]  /*81f0*/  LDGSTS.E [R247+0x2c], desc[UR28][R4.64], !P5 ;  /* 0x0002c00004f77fae */ /* 0x0003e2000e9a101c */
[----:B------:R-:W-:Y:S01]  /*8200*/  ISETP.GE.U32.AND P3, PT, R6, 0x7ffffeeb, PT ;  /* 0x7ffffeeb0600780c */ /* 0x000fe20003f66070 */
[----:B------:R-:W-:Y:S01]  /*8210*/  VIADD R6, R248, 0xffffff2b ;  /* 0xffffff2bf8067836 */ /* 0x000fe20000000000 */
[----:B-1----:R-:W-:Y:S02]  /*8220*/  SEL R4, RZ, 0x1, P2 ;  /* 0x00000001ff047807 */ /* 0x002fe40001000000 */
[----:B------:R-:W-:Y:S02]  /*8230*/  SEL R5, RZ, 0x1fffe, P4 ;  /* 0x0001fffeff057807 */ /* 0x000fe40002000000 */
[----:B------:R-:W-:Y:S01]  /*8240*/  ISETP.GE.U32.AND P4, PT, R6, 0x7ffffeec, PT ;  /* 0x7ffffeec0600780c */ /* 0x000fe20003f86070 */
[----:B------:R-:W-:Y:S02]  /*8250*/  VIADD R6, R248, 0xffffff21 ;  /* 0xffffff21f8067836 */ /* 0x000fe40000000000 */
[----:B------:R-:W-:-:S02]  /*8260*/  IMAD.IADD R5, R4, 0x1, R5 ;  /* 0x0000000104057824 */ /* 0x000fc400078e0205 */
[----:B------:R-:W-:Y:S01]  /*8270*/  VIADD R4, R248, 0xffffff20 ;  /* 0xffffff20f8047836 */ /* 0x000fe20000000000 */
[----:B------:R-:W-:Y:S02]  /*8280*/  ISETP.GE.U32.AND P5, PT, R6, 0x7ffffee2, PT ;  /* 0x7ffffee20600780c */ /* 0x000fe40003fa6070 */
[----:B------:R-:W-:Y:S02]  /*8290*/  LOP3.LUT R5, R5, 0x3, RZ, 0xc0, !PT ;  /* 0x0000000305057812 */ /* 0x000fe400078ec0ff */
[----:B------:R-:W-:Y:S02]  /*82a0*/  ISETP.GE.U32.AND P2, PT, R4, 0x7ffffee1, PT ;  /* 0x7ffffee10400780c */ /* 0x000fe40003f46070 */
[----:B------:R-:W-:Y:S02]  /*82b0*/  SEL R4, RZ, 0x4, P3 ;  /* 0x00000004ff047807 */ /* 0x000fe40001800000 */
[----:B------:R-:W-:-:S04]  /*82c0*/  SEL R6, RZ, 0x7fff8, P4 ;  /* 0x0007fff8ff067807 */ /* 0x000fc80002000000 */
[----:B------:R-:W-:Y:S02]  /*82d0*/  IADD3 R4, PT, PT, R5, R6, R4 ;  /* 0x0000000605047210 */ /* 0x000fe40007ffe004 */
[----:B------:R-:W-:Y:S02]  /*82e0*/  SEL R5, RZ, 0x1fffe, P5 ;  /* 0x0001fffeff057807 */ /* 0x000fe40002800000 */
[----:B------:R-:W-:Y:S01]  /*82f0*/  SEL R6, RZ, 0x1, P2 ;  /* 0x00000001ff067807 */ /* 0x000fe20001000000 */
[----:B------:R-:W-:-:S04]  /*8300*/  VIADD R7, R248, 0xffffff23 ;  /* 0xffffff23f8077836 */ /* 0x000fc80000000000 */
        /* <DEDUP_REMOVED lines=10> */
[----:B------:R-:W-:Y:S01]  /*83b0*/  ISETP.GE.U32.AND P5, PT, R6, 0x7ffffee5, PT ;  /* 0x7ffffee50600780c */ /* 0x000fe20003fa6070 */
[C---:B------:R-:W-:Y:S01]  /*83c0*/  VIADD R6, R248.reuse, 0xffffff26 ;  /* 0xffffff26f8067836 */ /* 0x040fe20000000000 */
[----:B------:R-:W-:Y:S01]  /*83d0*/  ISETP.GE.U32.AND P6, PT, R7, 0x7ffffee6, PT ;  /* 0x7ffffee60700780c */ /* 0x000fe20003fc6070 */
[----:B------:R-:W-:-:S03]  /*83e0*/  VIADD R7, R248, 0xffffff27 ;  /* 0xffffff27f8077836 */ /* 0x000fc60000000000 */
[----:B------:R-:W-:Y:S02]  /*83f0*/  ISETP.GE.U32.AND P4, PT, R6, 0x7ffffee7, PT ;  /* 0x7ffffee70600780c */ /* 0x000fe40003f86070 */
[----:B------:R-:W-:Y:S02]  /*8400*/  ISETP.GE.U32.AND P3, PT, R7, 0x7ffffee8, PT ;  /* 0x7ffffee80700780c */ /* 0x000fe40003f66070 */
[----:B------:R-:W-:Y:S02]  /*8410*/  SEL R6, RZ, 0x1, P5 ;  /* 0x00000001ff067807 */ /* 0x000fe40002800000 */
[----:B------:R-:W-:-:S05]  /*8420*/  SEL R7, RZ, 0x1fffe, P6 ;  /* 0x0001fffeff077807 */ /* 0x000fca0003000000 */
[----:B------:R-:W-:Y:S02]  /*8430*/  IMAD.IADD R6, R6, 0x1, R7 ;  /* 0x0000000106067824 */ /* 0x000fe400078e0207 */
[----:B------:R-:W-:-:S03]  /*8440*/  VIADD R7, R248, 0xffffff33 ;  /* 0xffffff33f8077836 */ /* 0x000fc60000000000 */
[----:B------:R-:W-:Y:S02]  /*8450*/  LOP3.LUT R9, R6, 0x3, RZ, 0xc0, !PT ;  /* 0x0000000306097812 */ /* 0x000fe400078ec0ff */
[----:B------:R-:W-:Y:S02]  /*8460*/  ISETP.GE.U32.AND P5, PT, R7, 0x7ffffef4, PT ;  /* 0x7ffffef40700780c */ /* 0x000fe40003fa6070 */
[----:B------:R-:W-:Y:S02]  /*8470*/  SEL R6, RZ, 0x4, P4 ;  /* 0x00000004ff067807 */ /* 0x000fe40002000000 */
[----:B------:R-:W-:Y:S02]  /*8480*/  SEL R7, RZ, 0x7fff8, P3 ;  /* 0x0007fff8ff077807 */ /* 0x000fe40001800000 */
[----:B------:R-:W-:Y:S02]  /*8490*/  LOP3.LUT R5, R5, 0xf, RZ, 0xc0, !PT ;  /* 0x0000000f05057812 */ /* 0x000fe400078ec0ff */
[----:B------:R-:W-:-:S02]  /*84a0*/  IADD3 R9, PT, PT, R9, R7, R6 ;  /* 0x0000000709097210 */ /* 0x000fc40007ffe006 */
[----:B------:R-:W-:Y:S01]  /*84b0*/  IADD3 R6, P3, PT, R244, R225, RZ ;  /* 0x000000e1f4067210 */ /* 0x000fe20007f7e0ff */
[----:B------:R-:W-:Y:S02]  /*84c0*/  IMAD.SHL.U32 R4, R4, 0x100, RZ ;  /* 0x0000010004047824 */ /* 0x000fe400078e00ff */
[----:B------:R-:W-:Y:S02]  /*84d0*/  IMAD R5, R9, 0x10, R5 ;  /* 0x0000001009057824 */ /* 0x000fe400078e0205 */
[----:B------:R-:W-:Y:S01]  /*84e0*/  IMAD.X R7, R245, 0x1, R222, P3 ;  /* 0x00000001f5077824 */ /* 0x000fe200018e06de */
[----:B------:R-:W-:Y:S01]  /*84f0*/  SHF.R.S32.HI R9, RZ, 0x1f, R69 ;  /* 0x0000001fff097819 */ /* 0x000fe20000011445 */
[C---:B------:R-:W-:Y:S01]  /*8500*/  IMAD.SHL.U32 R223, R69.reuse, 0x4, RZ ;  /* 0x0000000445df7824 */ /* 0x040fe200078e00ff */
[----:B------:R-:W-:Y:S02]  /*8510*/  LOP3.LUT R4, R4, 0xf00, RZ, 0xe2, !PT ;  /* 0x00000f0004047812 */ /* 0x000fe400078ee2ff */
[----:B------:R1:W-:Y:S01]  /*8520*/  LDGSTS.E [R247+0x30], desc[UR28][R6.64], !P5 ;  /* 0x0003000006f77fae */ /* 0x0003e2000e9a101c */
[----:B------:R-:W-:-:S02]  /*8530*/  SHF.L.U64.HI R75, R69, 0x2, R9 ;  /* 0x00000002454b7819 */ /* 0x000fc40000010209 */
[----:B------:R-:W-:Y:S01]  /*8540*/  IMAD R4, R10, 0x1000, R4 ;  /* 0x000010000a047824 */ /* 0x000fe200078e0204 */
[-C--:B------:R-:W-:Y:S02]  /*8550*/  IADD3 R10, P4, PT, R152, R223.reuse, RZ ;  /* 0x000000df980a7210 */ /* 0x080fe40007f9e0ff */
[----:B-1----:R-:W-:-:S05]  /*8560*/  IADD3 R6, P3, PT, R150, R223, RZ ;  /* 0x000000df96067210 */ /* 0x002fca0007f7e0ff */
[--C-:B------:R-:W-:Y:S01]  /*8570*/  IMAD.X R7, R151, 0x1, R75.reuse, P3 ;  /* 0x0000000197077824 */ /* 0x100fe200018e064b */
[-C--:B------:R-:W-:Y:S01]  /*8580*/  IADD3 R12, P3, PT, R154, R223.reuse, RZ ;  /* 0x000000df9a0c7210 */ /* 0x080fe20007f7e0ff */
[--C-:B------:R-:W-:Y:S01]  /*8590*/  IMAD.X R11, R153, 0x1, R75.reuse, P4 ;  /* 0x00000001990b7824 */ /* 0x100fe200020e064b */
[----:B------:R-:W-:Y:S01]  /*85a0*/  IADD3 R14, P4, PT, R156, R223, RZ ;  /* 0x000000df9c0e7210 */ /* 0x000fe20007f9e0ff */
[----:B------:R-:W-:Y:S01]  /*85b0*/  VIADD R74, R248, 0xffffff32 ;  /* 0xffffff32f84a7836 */ /* 0x000fe20000000000 */
[----:B------:R-:W-:Y:S01]  /*85c0*/  LOP3.LUT R5, R5, 0xff, RZ, 0xc0, !PT ;  /* 0x000000ff05057812 */ /* 0x000fe200078ec0ff */
[--C-:B------:R-:W-:Y:S01]  /*85d0*/  IMAD.X R13, R155, 0x1, R75.reuse, P3 ;  /* 0x000000019b0d7824 */ /* 0x100fe200018e064b */
[-C--:B----4-:R-:W-:Y:S01]  /*85e0*/  IADD3 R16, P3, PT, R22, R225.reuse, RZ ;  /* 0x000000e116107210 */ /* 0x090fe20007f7e0ff */
[----:B------:R-:W-:Y:S01]  /*85f0*/  IMAD.X R15, R157, 0x1, R75, P4 ;  /* 0x000000019d0f7824 */ /* 0x000fe200020e064b */
[-C--:B-----5:R-:W-:Y:S01]  /*8600*/  IADD3 R18, P4, PT, R20, R225.reuse, RZ ;  /* 0x000000e114127210 */ /* 0x0a0fe20007f9e0ff */
[----:B------:R-:W1:Y:S02]  /*8610*/  LDC R151, c[0x0][0x3a0] ;  /* 0x0000e800ff977b82 */ /* 0x000e640000000800 */
[--C-:B------:R-:W-:Y:S01]  /*8620*/  IMAD.X R17, R23, 0x1, R222.reuse, P3 ;  /* 0x0000000117117824 */ /* 0x100fe200018e06de */
[-C--:B--2---:R-:W-:Y:S01]  /*8630*/  IADD3 R20, P3, PT, R26, R225.reuse, RZ ;  /* 0x000000e11a147210 */ /* 0x084fe20007f7e0ff */
[----:B------:R-:W-:Y:S01]  /*8640*/  IMAD.X R19, R21, 0x1, R222, P4 ;  /* 0x0000000115137824 */ /* 0x000fe200020e06de */
[----:B------:R-:W-:-:S03]  /*8650*/  IADD3 R22, P4, PT, R24, R225, RZ ;  /* 0x000000e118167210 */ /* 0x000fc60007f9e0ff */
[--C-:B------:R-:W-:Y:S01]  /*8660*/  IMAD.X R21, R27, 0x1, R222.reuse, P3 ;  /* 0x000000011b157824 */ /* 0x100fe200018e06de */
[-C--:B------:R-:W-:Y:S01]  /*8670*/  IADD3 R24, P3, PT, R30, R225.reuse, RZ ;  /* 0x000000e11e187210 */ /* 0x080fe20007f7e0ff */
        /* <DEDUP_REMOVED lines=87> */
[----:B------:R-:W-:Y:S01]  /*8bf0*/  IADD3 R118, P3, PT, R214, R225, RZ ;  /* 0x000000e1d6767210 */ /* 0x000fe20007f7e0ff */
[----:B------:R-:W-:-:S04]  /*8c00*/  IMAD.X R117, R213, 0x1, R222, P4 ;  /* 0x00000001d5757824 */ /* 0x000fc800020e06de */
[--C-:B------:R-:W-:Y:S01]  /*8c10*/  IMAD.X R119, R215, 0x1, R222.reuse, P3 ;  /* 0x00000001d7777824 */ /* 0x100fe200018e06de */
[----:B------:R-:W-:Y:S01]  /*8c20*/  ISETP.GE.U32.AND P3, PT, R74, 0x7ffffef3, PT ;  /* 0x7ffffef34a00780c */ /* 0x000fe20003f66070 */
[----:B------:R-:W-:Y:S01]  /*8c30*/  IMAD.IADD R74, R4, 0x1, R5 ;  /* 0x00000001044a7824 */ /* 0x000fe200078e0205 */
[-C--:B------:R-:W-:Y:S01]  /*8c40*/  IADD3 R4, P4, PT, R216, R225.reuse, RZ ;  /* 0x000000e1d8047210 */ /* 0x080fe20007f9e0ff */
[C---:B------:R-:W-:Y:S02]  /*8c50*/  VIADD R120, R248.reuse, 0xffffff31 ;  /* 0xffffff31f8787836 */ /* 0x040fe40000000000 */
[----:B------:R-:W-:Y:S02]  /*8c60*/  VIADD R123, R248, 0xffffff30 ;  /* 0xffffff30f87b7836 */ /* 0x000fe40000000000 */
[----:B------:R-:W-:Y:S01]  /*8c70*/  IMAD.X R5, R217, 0x1, R222, P4 ;  /* 0x00000001d9057824 */ /* 0x000fe200020e06de */
[----:B------:R-:W-:Y:S02]  /*8c80*/  ISETP.GE.U32.AND P6, PT, R120, 0x7ffffef2, PT ;  /* 0x7ffffef27800780c */ /* 0x000fe40003fc6070 */
[----:B------:R-:W-:-:S02]  /*8c90*/  IADD3 R120, P4, PT, R218, R225, RZ ;  /* 0x000000e1da787210 */ /* 0x000fc40007f9e0ff */
[----:B------:R-:W-:Y:S01]  /*8ca0*/  LOP3.LUT R74, R74, 0xffff, RZ, 0xc0, !PT ;  /* 0x0000ffff4a4a7812 */ /* 0x000fe200078ec0ff */
[----:B------:R2:W-:Y:S01]  /*8cb0*/  LDGSTS.E [R247+0x34], desc[UR28][R16.64], !P3 ;  /* 0x0003400010f77fae */ /* 0x0005e2000d9a101c */
[----:B------:R-:W-:Y:S01]  /*8cc0*/  VIADD R125, R248, 0xffffff1e ;  /* 0xffffff1ef87d7836 */ /* 0x000fe20000000000 */
[----:B------:R-:W3:Y:S01]  /*8cd0*/  LDC R225, c[0x0][0x3a0] ;  /* 0x0000e800ffe17b82 */ /* 0x000ee20000000800 */
[----:B------:R-:W-:Y:S01]  /*8ce0*/  IMAD.X R121, R219, 0x1, R222, P4 ;  /* 0x00000001db797824 */ /* 0x000fe200020e06de */
[----:B------:R-:W-:Y:S02]  /*8cf0*/  ISETP.GE.U32.AND P4, PT, R123, 0x7ffffef1, PT ;  /* 0x7ffffef17b00780c */ /* 0x000fe40003f86070 */
[--C-:B------:R-:W-:Y:S02]  /*8d00*/  SHF.R.U32.HI R122, RZ, 0xf, R74.reuse ;  /* 0x0000000fff7a7819 */ /* 0x100fe4000001164a */
[----:B------:R4:W-:Y:S01]  /*8d10*/  LDGSTS.E [R247+0x38], desc[UR28][R18.64], !P6 ;  /* 0x0003800012f77fae */ /* 0x0009e2000f1a101c */
[----:B--2---:R-:W-:-:S02]  /*8d20*/  SHF.R.U32.HI R17, RZ, 0xe, R74 ;  /* 0x0000000eff117819 */ /* 0x004fc4000001164a */
[----:B------:R-:W-:Y:S02]  /*8d30*/  LOP3.LUT P5, RZ, R122, 0x1, RZ, 0xc0, !PT ;  /* 0x000000017aff7812 */ /* 0x000fe400078ac0ff */
[----:B------:R-:W-:-:S04]  /*8d40*/  LOP3.LUT P3, RZ, R17, 0x1, RZ, 0xc0, !PT ;  /* 0x0000000111ff7812 */ /* 0x000fc8000786c0ff */
[----:B------:R2:W-:Y:S01]  /*8d50*/  LDGSTS.E [R247+0x3c], desc[UR28][R20.64], !P4 ;  /* 0x0003c00014f77fae */ /* 0x0005e2000e1a101c */
[--C-:B----4-:R-:W-:Y:S02]  /*8d60*/  SHF.R.U32.HI R18, RZ, 0xd, R74.reuse ;  /* 0x0000000dff127819 */ /* 0x110fe4000001164a */
[--C-:B------:R-:W-:Y:S02]  /*8d70*/  SHF.R.U32.HI R19, RZ, 0xb, R74.reuse ;  /* 0x0000000bff137819 */ /* 0x100fe4000001164a */
[----:B------:R-:W-:Y:S02]  /*8d80*/  LOP3.LUT P4, RZ, R18, 0x1, RZ, 0xc0, !PT ;  /* 0x0000000112ff7812 */ /* 0x000fe4000788c0ff */
[----:B------:R-:W-:Y:S01]  /*8d90*/  SHF.R.U32.HI R18, RZ, 0xc, R74 ;  /* 0x0000000cff127819 */ /* 0x000fe2000001164a */
[----:B------:R4:W-:Y:S03]  /*8da0*/  LDGSTS.E [R247+0x40], desc[UR28][R22.64], P5 ;  /* 0x0004000016f77fae */ /* 0x0009e6000a9a101c */
[----:B------:R-:W-:Y:S01]  /*8db0*/  LOP3.LUT P5, RZ, R18, 0x1, RZ, 0xc0, !PT ;  /* 0x0000000112ff7812 */ /* 0x000fe200078ac0ff */
[----:B------:R5:W-:Y:S01]  /*8dc0*/  LDGSTS.E [R247+0x44], desc[UR28][R24.64], P3 ;  /* 0x0004400018f77fae */ /* 0x000be200099a101c */
[----:B------:R-:W-:-:S02]  /*8dd0*/  LOP3.LUT P3, RZ, R19, 0x1, RZ, 0xc0, !PT ;  /* 0x0000000113ff7812 */ /* 0x000fc4000786c0ff */
[--C-:B--2---:R-:W-:Y:S02]  /*8de0*/  SHF.R.U32.HI R20, RZ, 0xa, R74.reuse ;  /* 0x0000000aff147819 */ /* 0x104fe4000001164a */
[----:B------:R-:W-:Y:S01]  /*8df0*/  SHF.R.U32.HI R21, RZ, 0x9, R74 ;  /* 0x00000009ff157819 */ /* 0x000fe2000001164a */
[----:B------:R2:W-:Y:S01]  /*8e00*/  LDGSTS.E [R247+0x48], desc[UR28][R26.64], P4 ;  /* 0x000480001af77fae */ /* 0x0005e2000a1a101c */
[----:B------:R-:W-:-:S05]  /*8e10*/  LOP3.LUT P4, RZ, R20, 0x1, RZ, 0xc0, !PT ;  /* 0x0000000114ff7812 */ /* 0x000fca000788c0ff */
[----:B------:R1:W-:Y:S01]  /*8e20*/  LDGSTS.E [R247+0x4c], desc[UR28][R28.64], P5 ;  /* 0x0004c0001cf77fae */ /* 0x0003e2000a9a101c */
[----:B----4-:R-:W-:-:S03]  /*8e30*/  IADD3 R22, P5, PT, R164, R223, RZ ;  /* 0x000000dfa4167210 */ /* 0x010fc60007fbe0ff */
[----:B------:R4:W-:Y:S01]  /*8e40*/  LDGSTS.E [R247+0x50], desc[UR28][R30.64], P3 ;  /* 0x000500001ef77fae */ /* 0x0009e200099a101c */
[----:B------:R-:W-:Y:S02]  /*8e50*/  LOP3.LUT P3, RZ, R21, 0x1, RZ, 0xc0, !PT ;  /* 0x0000000115ff7812 */ /* 0x000fe4000786c0ff */
[----:B-----5:R-:W-:Y:S01]  /*8e60*/  SHF.R.U32.HI R25, RZ, 0x8, R74 ;  /* 0x00000008ff197819 */ /* 0x020fe2000001164a */
[----:B------:R-:W-:Y:S01]  /*8e70*/  IMAD.X R23, R165, 0x1, R75, P5 ;  /* 0x00000001a5177824 */ /* 0x000fe200028e064b */
[----:B------:R5:W-:Y:S02]  /*8e80*/  LDGSTS.E [R247+0x54], desc[UR28][R32.64], P4 ;  /* 0x0005400020f77fae */ /* 0x000be4000a1a101c */
[----:B------:R-:W-:Y:S01]  /*8e90*/  LOP3.LUT P5, RZ, R25, 0x1, RZ, 0xc0, !PT ;  /* 0x0000000119ff7812 */ /* 0x000fe200078ac0ff */
[C---:B--2---:R-:W-:Y:S02]  /*8ea0*/  VIADD R26, R248.reuse, 0xffffff0d ;  /* 0xffffff0df81a7836 */ /* 0x044fe40000000000 */
[----:B------:R-:W-:-:S04]  /*8eb0*/  VIADD R27, R248, 0xffffff0c ;  /* 0xffffff0cf81b7836 */ /* 0x000fc80000000000 */
[----:B------:R2:W-:Y:S01]  /*8ec0*/  LDGSTS.E [R247+0x58], desc[UR28][R34.64], P3 ;  /* 0x0005800022f77fae */ /* 0x0005e200099a101c */
[----:B------:R-:W-:Y:S01]  /*8ed0*/  ISETP.GE.U32.AND P3, PT, R26, 0x7ffffece, PT ;  /* 0x7ffffece1a00780c */ /* 0x000fe20003f66070 */
[C---:B------:R-:W-:Y:S01]  /*8ee0*/  VIADD R26, R248.reuse, 0xffffff0e ;  /* 0xffffff0ef81a7836 */ /* 0x040fe20000000000 */
[----:B------:R-:W-:Y:S01]  /*8ef0*/  ISETP.GE.U32.AND P4, PT, R27, 0x7ffffecd, PT ;  /* 0x7ffffecd1b00780c */ /* 0x000fe20003f86070 */
[C---:B------:R-:W-:Y:S02]  /*8f00*/  VIADD R27, R248.reuse, 0xffffff0f ;  /* 0xffffff0ff81b7836 */ /* 0x040fe40000000000 */
[----:B------:R2:W-:Y:S01]  /*8f10*/  LDGSTS.E [R247+0x5c], desc[UR28][R36.64], P5 ;  /* 0x0005c00024f77fae */ /* 0x0005e2000a9a101c */
[----:B-1----:R-:W-:Y:S01]  /*8f20*/  VIADD R28, R248, 0xffffff08 ;  /* 0xffffff08f81c7836 */ /* 0x002fe20000000000 */
[----:B------:R-:W-:Y:S01]  /*8f30*/  ISETP.GE.U32.AND P5, PT, R26, 0x7ffffecf, PT ;  /* 0x7ffffecf1a00780c */ /* 0x000fe20003fa6070 */
[C---:B------:R-:W-:Y:S01]  /*8f40*/  VIADD R29, R248.reuse, 0xffffff09 ;  /* 0xffffff09f81d7836 */ /* 0x040fe20000000000 */
[----:B------:R-:W-:Y:S01]  /*8f50*/  SEL R26, RZ, 0x1, P4 ;  /* 0x00000001ff1a7807 */ /* 0x000fe20002000000 */
[----:B----4-:R-:W-:Y:S01]  /*8f60*/  VIADD R30, R248, 0xffffff0a ;  /* 0xffffff0af81e7836 */ /* 0x010fe20000000000 */
[----:B------:R-:W-:-:S02]  /*8f70*/  ISETP.GE.U32.AND P4, PT, R27, 0x7ffffed0, PT ;  /* 0x7ffffed01b00780c */ /* 0x000fc40003f86070 */
[----:B------:R-:W-:Y:S01]  /*8f80*/  SEL R27, RZ, 0x1fffe, P3 ;  /* 0x0001fffeff1b7807 */ /* 0x000fe20001800000 */
[----:B------:R-:W-:Y:S01]  /*8f90*/  VIADD R31, R248, 0xffffff0b ;  /* 0xffffff0bf81f7836 */ /* 0x000fe20000000000 */
[----:B------:R-:W-:Y:S02]  /*8fa0*/  ISETP.GE.U32.AND P3, PT, R28, 0x7ffffec9, PT ;  /* 0x7ffffec91c00780c */ /* 0x000fe40003f66070 */
[----:B------:R-:W-:Y:S02]  /*8fb0*/  IADD3 R16, P6, PT, R158, R223, RZ ;  /* 0x000000df9e107210 */ /* 0x000fe40007fde0ff */
[----:B------:R-:W-:Y:S01]  /*8fc0*/  SEL R28, RZ, 0x4, P5 ;  /* 0x00000004ff1c7807 */ /* 0x000fe20002800000 */
[C---:B-----5:R-:W-:Y:S01]  /*8fd0*/  VIADD R32, R248.reuse, 0xffffff04 ;  /* 0xffffff04f8207836 */ /* 0x060fe20000000000 */
[----:B------:R-:W-:Y:S02]  /*8fe0*/  ISETP.GE.U32.AND P5, PT, R29, 0x7ffffeca, PT ;  /* 0x7ffffeca1d00780c */ /* 0x000fe40003fa6070 */
[----:B------:R-:W-:Y:S01]  /*8ff0*/  SEL R29, RZ, 0x7fff8, P4 ;  /* 0x0007fff8ff1d7807 */ /* 0x000fe20002000000 */
[----:B------:R-:W-:Y:S01]  /*9000*/  VIADD R33, R248, 0xffffff05 ;  /* 0xffffff05f8217836 */ /* 0x000fe20000000000 */
[----:B------:R-:W-:Y:S01]  /*9010*/  ISETP.GE.U32.AND P4, PT, R30, 0x7ffffecb, PT ;  /* 0x7ffffecb1e00780c */ /* 0x000fe20003f86070 */
[----:B------:R-:W-:Y:S01]  /*9020*/  IMAD.X R17, R159, 0x1, R75, P6 ;  /* 0x000000019f117824 */ /* 0x000fe200030e064b */
[----:B------:R-:W-:Y:S01]  /*9030*/  SEL R30, RZ, 0x1, P3 ;  /* 0x00000001ff1e7807 */ /* 0x000fe20001800000 */
[----:B--2---:R-:W-:Y:S01]  /*9040*/  VIADD R34, R248, 0xffffff06 ;  /* 0xffffff06f8227836 */ /* 0x004fe20000000000 */
[----:B------:R-:W-:-:S02]  /*9050*/  ISETP.GE.U32.AND P3, PT, R31, 0x7ffffecc, PT ;  /* 0x7ffffecc1f00780c */ /* 0x000fc40003f66070 */
[----:B------:R-:W-:Y:S02]  /*9060*/  IADD3 R18, P6, PT, R160, R223, RZ ;  /* 0x000000dfa0127210 */ /* 0x000fe40007fde0ff */
[----:B------:R-:W-:Y:S01]  /*9070*/  SEL R31, RZ, 0x1fffe, P5 ;  /* 0x0001fffeff1f7807 */ /* 0x000fe20002800000 */
[----:B------:R-:W-:Y:S01]  /*9080*/  VIADD R35, R248, 0xffffff07 ;  /* 0xffffff07f8237836 */ /* 0x000fe20000000000 */
[----:B------:R-:W-:Y:S02]  /*9090*/  ISETP.GE.U32.AND P5, PT, R32, 0x7ffffec5, PT ;  /* 0x7ffffec52000780c */ /* 0x000fe40003fa6070 */
[----:B------:R-:W-:Y:S01]  /*90a0*/  SEL R32, RZ, 0x4, P4 ;  /* 0x00000004ff207807 */ /* 0x000fe20002000000 */
[C---:B------:R-:W-:Y:S01]  /*90b0*/  VIADD R36, R248.reuse, 0xffffff01 ;  /* 0xffffff01f8247836 */ /* 0x040fe20000000000 */
[----:B------:R-:W-:Y:S01]  /*90c0*/  ISETP.GE.U32.AND P4, PT, R33, 0x7ffffec6, PT ;  /* 0x7ffffec62100780c */ /* 0x000fe20003f86070 */
[----:B------:R-:W-:Y:S01]  /*90d0*/  IMAD.X R19, R161, 0x1, R75, P6 ;  /* 0x00000001a1137824 */ /* 0x000fe200030e064b */
[----:B------:R-:W-:Y:S01]  /*90e0*/  SEL R33, RZ, 0x7fff8, P3 ;  /* 0x0007fff8ff217807 */ /* 0x000fe20001800000 */
[----:B------:R-:W-:Y:S01]  /*90f0*/  VIADD R37, R248, 0xffffff02 ;  /* 0xffffff02f8257836 */ /* 0x000fe20000000000 */
[----:B------:R-:W-:-:S02]  /*9100*/  ISETP.GE.U32.AND P3, PT, R34, 0x7ffffec7, PT ;  /* 0x7ffffec72200780c */ /* 0x000fc40003f66070 */
[----:B------:R-:W-:Y:S02]  /*9110*/  IADD3 R20, P6, PT, R162, R223, RZ ;  /* 0x000000dfa2147210 */ /* 0x000fe40007fde0ff */
[----:B------:R-:W-:Y:S01]  /*9120*/  SEL R34, RZ, 0x1, P5 ;  /* 0x00000001ff227807 */ /* 0x000fe20002800000 */
[C---:B------:R-:W-:Y:S01]  /*9130*/  VIADD R122, R248.reuse, 0xffffff03 ;  /* 0xffffff03f87a7836 */ /* 0x040fe20000000000 */
[----:B------:R-:W-:Y:S02]  /*9140*/  ISETP.GE.U32.AND P5, PT, R35, 0x7ffffec8, PT ;  /* 0x7ffffec82300780c */ /* 0x000fe40003fa6070 */
[----:B------:R-:W-:Y:S01]  /*9150*/  SEL R35, RZ, 0x1fffe, P4 ;  /* 0x0001fffeff237807 */ /* 0x000fe20002000000 */
[----:B------:R-:W-:Y:S01]  /*9160*/  VIADD R123, R248, 0xffffff1c ;  /* 0xffffff1cf87b7836 */ /* 0x000fe20000000000 */
[----:B------:R-:W-:Y:S01]  /*9170*/  ISETP.GE.U32.AND P4, PT, R36, 0x7ffffec2, PT ;  /* 0x7ffffec22400780c */ /* 0x000fe20003f86070 */
[----:B------:R-:W-:Y:S01]  /*9180*/  IMAD.X R21, R163, 0x1, R75, P6 ;  /* 0x00000001a3157824 */ /* 0x000fe200030e064b */
[----:B------:R-:W-:-:S02]  /*9190*/  SEL R36, RZ, 0x4, P3 ;  /* 0x00000004ff247807 */ /* 0x000fc40001800000 */
[----:B------:R-:W-:Y:S01]  /*91a0*/  ISETP.GE.U32.AND P3, PT, R37, 0x7ffffec3, PT ;  /* 0x7ffffec32500780c */ /* 0x000fe20003f66070 */
[----:B------:R-:W-:Y:S01]  /*91b0*/  VIADD R124, R248, 0xffffff1d ;  /* 0xffffff1df87c7836 */ /* 0x000fe20000000000 */
[----:B------:R-:W-:Y:S02]  /*91c0*/  IADD3 R24, P6, PT, R166, R223, RZ ;  /* 0x000000dfa6187210 */ /* 0x000fe40007fde0ff */
[----:B------:R-:W-:Y:S02]  /*91d0*/  SEL R37, RZ, 0x7fff8, P5 ;  /* 0x0007fff8ff257807 */ /* 0x000fe40002800000 */
[----:B------:R-:W-:Y:S01]  /*91e0*/  ISETP.GE.U32.AND P5, PT, R122, 0x7ffffec4, PT ;  /* 0x7ffffec47a00780c */ /* 0x000fe20003fa6070 */
[C---:B------:R-:W-:Y:S01]  /*91f0*/  VIADD R126, R248.reuse, 0xffffff1f ;  /* 0xffffff1ff87e7836 */ /* 0x040fe20000000000 */
[----:B------:R-:W-:Y:S01]  /*9200*/  SEL R122, RZ, 0x1fffe, P4 ;  /* 0x0001fffeff7a7807 */ /* 0x000fe20002000000 */
[C---:B------:R-:W-:Y:S01]  /*9210*/  VIADD R127, R248.reuse, 0xffffff18 ;  /* 0xffffff18f87f7836 */ /* 0x040fe20000000000 */
[----:B------:R-:W-:Y:S01]  /*9220*/  ISETP.GE.U32.AND P4, PT, R123, 0x7ffffedd, PT ;  /* 0x7ffffedd7b00780c */ /* 0x000fe20003f86070 */
[----:B------:R-:W-:Y:S01]  /*9230*/  IMAD.X R25, R167, 0x1, R75, P6 ;  /* 0x00000001a7197824 */ /* 0x000fe200030e064b */
[----:B------:R-:W-:Y:S01]  /*9240*/  SEL R123, RZ, 0x4, P3 ;  /* 0x00000004ff7b7807 */ /* 0x000fe20001800000 */
[C---:B------:R-:W-:Y:S01]  /*9250*/  VIADD R129, R248.reuse, 0xffffff1a ;  /* 0xffffff1af8817836 */ /* 0x040fe20000000000 */
[----:B------:R-:W-:Y:S01]  /*9260*/  ISETP.GE.U32.AND P3, PT, R125, 0x7ffffedf, PT ;  /* 0x7ffffedf7d00780c */ /* 0x000fe20003f66070 */
[----:B------:R-:W-:Y:S01]  /*9270*/  VIADD R128, R248, 0xffffff19 ;  /* 0xffffff19f8807836 */ /* 0x000fe20000000000 */
[----:B------:R-:W-:Y:S01]  /*9280*/  ISETP.GE.U32.AND P6, PT, R124, 0x7ffffede, PT ;  /* 0x7ffffede7c00780c */ /* 0x000fe20003fc6070 */
[C---:B------:R-:W-:Y:S01]  /*9290*/  VIADD R130, R248.reuse, 0xffffff1b ;  /* 0xffffff1bf8827836 */ /* 0x040fe20000000000 */
[----:B------:R-:W-:Y:S01]  /*92a0*/  SEL R124, RZ, 0x7fff8, P5 ;  /* 0x0007fff8ff7c7807 */ /* 0x000fe20002800000 */
[----:B------:R-:W-:Y:S01]  /*92b0*/  VIADD R131, R248, 0xffffff14 ;  /* 0xffffff14f8837836 */ /* 0x000fe20000000000 */
[----:B------:R-:W-:-:S02]  /*92c0*/  SEL R125, RZ, 0x1, P4 ;  /* 0x00000001ff7d7807 */ /* 0x000fc40002000000 */
[----:B------:R-:W-:Y:S02]  /*92d0*/  ISETP.GE.U32.AND P5, PT, R126, 0x7ffffee0, PT ;  /* 0x7ffffee07e00780c */ /* 0x000fe40003fa6070 */
[----:B------:R-:W-:Y:S01]  /*92e0*/  ISETP.GE.U32.AND P4, PT, R127, 0x7ffffed9, PT ;  /* 0x7ffffed97f00780c */ /* 0x000fe20003f86070 */
[C---:B------:R-:W-:Y:S01]  /*92f0*/  VIADD R133, R248.reuse, 0xffffff16 ;  /* 0xffffff16f8857836 */ /* 0x040fe20000000000 */
[----:B------:R-:W-:Y:S01]  /*9300*/  SEL R127, RZ, 0x4, P3 ;  /* 0x00000004ff7f7807 */ /* 0x000fe20001800000 */
[----:B------:R-:W-:Y:S01]  /*9310*/  VIADD R132, R248, 0xffffff15 ;  /* 0xffffff15f8847836 */ /* 0x000fe20000000000 */
[----:B------:R-:W-:Y:S02]  /*9320*/  SEL R126, RZ, 0x1fffe, P6 ;  /* 0x0001fffeff7e7807 */ /* 0x000fe40003000000 */
[----:B------:R-:W-:Y:S02]  /*9330*/  ISETP.GE.U32.AND P3, PT, R129, 0x7ffffedb, PT ;  /* 0x7ffffedb8100780c */ /* 0x000fe40003f66070 */
[----:B------:R-:W-:Y:S01]  /*9340*/  ISETP.GE.U32.AND P6, PT, R128, 0x7ffffeda, PT ;  /* 0x7ffffeda8000780c */ /* 0x000fe20003fc6070 */
[C---:B------:R-:W-:Y:S01]  /*9350*/  VIADD R134, R248.reuse, 0xffffff17 ;  /* 0xffffff17f8867836 */ /* 0x040fe20000000000 */
[----:B------:R-:W-:Y:S01]  /*9360*/  SEL R128, RZ, 0x7fff8, P5 ;  /* 0x0007fff8ff807807 */ /* 0x000fe20002800000 */
[----:B------:R-:W-:Y:S01]  /*9370*/  VIADD R135, R248, 0xffffff10 ;  /* 0xffffff10f8877836 */ /* 0x000fe20000000000 */
[----:B------:R-:W-:-:S02]  /*9380*/  SEL R129, RZ, 0x1, P4 ;  /* 0x00000001ff817807 */ /* 0x000fc40002000000 */
[----:B------:R-:W-:Y:S02]  /*9390*/  ISETP.GE.U32.AND P5, PT, R130, 0x7ffffedc, PT ;  /* 0x7ffffedc8200780c */ /* 0x000fe40003fa6070 */
[----:B------:R-:W-:Y:S01]  /*93a0*/  ISETP.GE.U32.AND P4, PT, R131, 0x7ffffed5, PT ;  /* 0x7ffffed58300780c */ /* 0x000fe20003f86070 */
[----:B------:R-:W-:Y:S01]  /*93b0*/  VIADD R136, R248, 0xffffff11 ;  /* 0xffffff11f8887836 */ /* 0x000fe20000000000 */
[----:B------:R-:W-:Y:S01]  /*93c0*/  SEL R131, RZ, 0x4, P3 ;  /* 0x00000004ff837807 */ /* 0x000fe20001800000 */
[----:B------:R-:W-:Y:S01]  /*93d0*/  IMAD.IADD R26, R26, 0x1, R27 ;  /* 0x000000011a1a7824 */ /* 0x000fe200078e021b */
[----:B------:R-:W-:Y:S02]  /*93e0*/  SEL R130, RZ, 0x1fffe, P6 ;  /* 0x0001fffeff827807 */ /* 0x000fe40003000000 */
[----:B------:R-:W-:Y:S02]  /*93f0*/  ISETP.GE.U32.AND P3, PT, R133, 0x7ffffed7, PT ;  /* 0x7ffffed78500780c */ /* 0x000fe40003f66070 */
[----:B------:R-:W-:Y:S01]  /*9400*/  ISETP.GE.U32.AND P6, PT, R132, 0x7ffffed6, PT ;  /* 0x7ffffed68400780c */ /* 0x000fe20003fc6070 */
[----:B------:R-:W-:Y:S01]  /*9410*/  VIADD R137, R248, 0xffffff12 ;  /* 0xffffff12f8897836 */ /* 0x000fe20000000000 */
[----:B------:R-:W-:-:S02]  /*9420*/  SEL R132, RZ, 0x7fff8, P5 ;  /* 0x0007fff8ff847807 */ /* 0x000fc40002800000 */
[----:B------:R-:W-:Y:S02]  /*9430*/  SEL R133, RZ, 0x1, P4 ;  /* 0x00000001ff857807 */ /* 0x000fe40002000000 */
[----:B------:R-:W-:Y:S02]  /*9440*/  ISETP.GE.U32.AND P5, PT, R134, 0x7ffffed8, PT ;  /* 0x7ffffed88600780c */ /* 0x000fe40003fa6070 */
[----:B------:R-:W-:Y:S01]  /*9450*/  ISETP.GE.U32.AND P4, PT, R135, 0x7ffffed1, PT ;  /* 0x7ffffed18700780c */ /* 0x000fe20003f86070 */
[----:B------:R-:W-:Y:S01]  /*9460*/  IMAD.IADD R30, R30, 0x1, R31 ;  /* 0x000000011e1e7824 */ /* 0x000fe200078e021f */
[----:B------:R-:W-:Y:S02]  /*9470*/  SEL R135, RZ, 0x4, P3 ;  /* 0x00000004ff877807 */ /* 0x000fe40001800000 */
[----:B------:R-:W-:Y:S02]  /*9480*/  ISETP.GE.U32.AND P3, PT, R136, 0x7ffffed2, PT ;  /* 0x7ffffed28800780c */ /* 0x000fe40003f66070 */
[----:B------:R-:W-:Y:S01]  /*9490*/  LOP3.LUT R26, R26, 0x3, RZ, 0xc0, !PT ;  /* 0x000000031a1a7812 */ /* 0x000fe200078ec0ff */
[C---:B------:R-:W-:Y:S01]  /*94a0*/  VIADD R139, R248.reuse, 0xffffff00 ;  /* 0xffffff00f88b7836 */ /* 0x040fe20000000000 */
[----:B------:R-:W-:Y:S01]  /*94b0*/  SEL R136, RZ, 0x7fff8, P5 ;  /* 0x0007fff8ff887807 */ /* 0x000fe20002800000 */
[----:B------:R-:W-:Y:S01]  /*94c0*/  VIADD R138, R248, 0xffffff13 ;  /* 0xffffff13f88a7836 */ /* 0x000fe20000000000 */
[----:B------:R-:W-:-:S02]  /*94d0*/  ISETP.GE.U32.AND P5, PT, R137, 0x7ffffed3, PT ;  /* 0x7ffffed38900780c */ /* 0x000fc40003fa6070 */
[----:B------:R-:W-:Y:S02]  /*94e0*/  SEL R137, RZ, 0x1, P4 ;  /* 0x00000001ff897807 */ /* 0x000fe40002000000 */
[----:B------:R-:W-:Y:S02]  /*94f0*/  SEL R27, RZ, 0x1fffe, P3 ;  /* 0x0001fffeff1b7807 */ /* 0x000fe40001800000 */
[----:B------:R-:W-:Y:S02]  /*9500*/  IADD3 R26, PT, PT, R26, R29, R28 ;  /* 0x0000001d1a1a7210 */ /* 0x000fe40007ffe01c */
[----:B------:R-:W-:Y:S02]  /*9510*/  LOP3.LUT R30, R30, 0x3, RZ, 0xc0, !PT ;  /* 0x000000031e1e7812 */ /* 0x000fe400078ec0ff */
[----:B------:R-:W-:Y:S02]  /*9520*/  SHF.R.U32.HI R28, RZ, 0x7, R74 ;  /* 0x00000007ff1c7819 */ /* 0x000fe4000001164a */
[----:B------:R-:W-:Y:S01]  /*9530*/  ISETP.GE.U32.AND P3, PT, R139, 0x7ffffec1, PT ;  /* 0x7ffffec18b00780c */ /* 0x000fe20003f66070 */
[----:B------:R-:W-:Y:S01]  /*9540*/  IMAD.IADD R27, R137, 0x1, R27 ;  /* 0x00000001891b7824 */ /* 0x000fe200078e021b */
[----:B------:R-:W-:-:S02]  /*9550*/  SEL R29, RZ, 0x4, P5 ;  /* 0x00000004ff1d7807 */ /* 0x000fc40002800000 */
[----:B------:R-:W-:Y:S02]  /*9560*/  ISETP.GE.U32.AND P4, PT, R138, 0x7ffffed4, PT ;  /* 0x7ffffed48a00780c */ /* 0x000fe40003f86070 */
[----:B------:R-:W-:Y:S02]  /*9570*/  IADD3 R30, PT, PT, R30, R33, R32 ;  /* 0x000000211e1e7210 */ /* 0x000fe40007ffe020 */
[----:B------:R-:W-:Y:S02]  /*9580*/  LOP3.LUT P5, RZ, R28, 0x1, RZ, 0xc0, !PT ;  /* 0x000000011cff7812 */ /* 0x000fe400078ac0ff */
[----:B------:R-:W-:Y:S02]  /*9590*/  SHF.R.U32.HI R32, RZ, 0x6, R74 ;  /* 0x00000006ff207819 */ /* 0x000fe4000001164a */
[----:B------:R-:W-:Y:S02]  /*95a0*/  SEL R31, RZ, 0x1, P3 ;  /* 0x00000001ff1f7807 */ /* 0x000fe40001800000 */
[----:B------:R-:W-:-:S02]  /*95b0*/  SEL R28, RZ, 0x7fff8, P4 ;  /* 0x0007fff8ff1c7807 */ /* 0x000fc40002000000 */
[----:B------:R-:W-:Y:S02]  /*95c0*/  LOP3.LUT P4, RZ, R32, 0x1, RZ, 0xc0, !PT ;  /* 0x0000000120ff7812 */ /* 0x000fe4000788c0ff */
[----:B------:R-:W-:Y:S01]  /*95d0*/  LOP3.LUT R27, R27, 0x3, RZ, 0xc0, !PT ;  /* 0x000000031b1b7812 */ /* 0x000fe200078ec0ff */
[----:B------:R-:W-:Y:S01]  /*95e0*/  IMAD.IADD R31, R31, 0x1, R122 ;  /* 0x000000011f1f7824 */ /* 0x000fe200078e027a */
[----:B------:R-:W-:Y:S01]  /*95f0*/  SEL R134, RZ, 0x1fffe, P6 ;  /* 0x0001fffeff867807 */ /* 0x000fe20003000000 */
[----:B------:R-:W-:Y:S01]  /*9600*/  IMAD.IADD R34, R34, 0x1, R35 ;  /* 0x0000000122227824 */ /* 0x000fe200078e0223 */
[----:B------:R-:W-:Y:S01]  /*9610*/  IADD3 R27, PT, PT, R27, R28, R29 ;  /* 0x0000001c1b1b7210 */ /* 0x000fe20007ffe01d */
[----:B------:R-:W-:Y:S01]  /*9620*/  IMAD.IADD R129, R129, 0x1, R130 ;  /* 0x0000000181817824 */ /* 0x000fe200078e0282 */
[----:B------:R-:W-:Y:S01]  /*9630*/  SHF.R.U32.HI R28, RZ, 0x5, R74 ;  /* 0x00000005ff1c7819 */ /* 0x000fe2000001164a */
[----:B------:R1:W-:Y:S01]  /*9640*/  LDGSTS.E [R247+0x60], desc[UR28][R38.64], P5 ;  /* 0x0006000026f77fae */ /* 0x0003e2000a9a101c */
[----:B------:R-:W-:-:S02]  /*9650*/  LOP3.LUT R31, R31, 0x3, RZ, 0xc0, !PT ;  /* 0x000000031f1f7812 */ /* 0x000fc400078ec0ff */
[----:B------:R-:W-:Y:S01]  /*9660*/  LOP3.LUT P5, RZ, R28, 0x1, RZ, 0xc0, !PT ;  /* 0x000000011cff7812 */ /* 0x000fe200078ac0ff */
[----:B------:R-:W-:Y:S01]  /*9670*/  IMAD.IADD R133, R133, 0x1, R134 ;  /* 0x0000000185857824 */ /* 0x000fe200078e0286 */
[----:B------:R-:W-:Y:S01]  /*9680*/  SHF.R.U32.HI R29, RZ, 0x4, R74 ;  /* 0x00000004ff1d7819 */ /* 0x000fe2000001164a */
[----:B------:R2:W-:Y:S01]  /*9690*/  LDGSTS.E [R247+0x64], desc[UR28][R40.64], P4 ;  /* 0x0006400028f77fae */ /* 0x0005e2000a1a101c */
[----:B------:R-:W-:Y:S02]  /*96a0*/  LOP3.LUT R34, R34, 0x3, RZ, 0xc0, !PT ;  /* 0x0000000322227812 */ /* 0x000fe400078ec0ff */
[----:B------:R-:W-:Y:S02]  /*96b0*/  IADD3 R31, PT, PT, R31, R124, R123 ;  /* 0x0000007c1f1f7210 */ /* 0x000fe40007ffe07b */
[----:B------:R-:W-:Y:S02]  /*96c0*/  LOP3.LUT R129, R129, 0x3, RZ, 0xc0, !PT ;  /* 0x0000000381817812 */ /* 0x000fe400078ec0ff */
[----:B------:R-:W-:Y:S01]  /*96d0*/  LOP3.LUT P4, RZ, R29, 0x1, RZ, 0xc0, !PT ;  /* 0x000000011dff7812 */ /* 0x000fe2000788c0ff */
[----:B------:R-:W-:Y:S01]  /*96e0*/  IMAD.SHL.U32 R30, R30, 0x100, RZ ;  /* 0x000001001e1e7824 */ /* 0x000fe200078e00ff */
[----:B------:R-:W-:Y:S01]  /*96f0*/  IADD3 R34, PT, PT, R34, R37, R36 ;  /* 0x0000002522227210 */ /* 0x000fe20007ffe024 */
[----:B------:R-:W-:Y:S01]  /*9700*/  IMAD.IADD R125, R125, 0x1, R126 ;  /* 0x000000017d7d7824 */ /* 0x000fe200078e027e */
[----:B------:R-:W-:Y:S01]  /*9710*/  LOP3.LUT R31, R31, 0xf, RZ, 0xc0, !PT ;  /* 0x0000000f1f1f7812 */ /* 0x000fe200078ec0ff */
[----:B------:R4:W-:Y:S01]  /*9720*/  LDGSTS.E [R247+0x68], desc[UR28][R42.64], P5 ;  /* 0x000680002af77fae */ /* 0x0009e2000a9a101c */
[----:B------:R-:W-:-:S02]  /*9730*/  LOP3.LUT R133, R133, 0x3, RZ, 0xc0, !PT ;  /* 0x0000000385857812 */ /* 0x000fc400078ec0ff */
[----:B------:R-:W-:Y:S01]  /*9740*/  IADD3 R129, PT, PT, R129, R132, R131 ;  /* 0x0000008481817210 */ /* 0x000fe20007ffe083 */
[----:B------:R-:W-:Y:S01]  /*9750*/  IMAD R31, R34, 0x10, R31 ;  /* 0x00000010221f7824 */ /* 0x000fe200078e021f */
[----:B------:R-:W-:Y:S02]  /*9760*/  SHF.R.U32.HI R28, RZ, 0x3, R74 ;  /* 0x00000003ff1c7819 */ /* 0x000fe4000001164a */
[----:B------:R-:W-:Y:S01]  /*9770*/  IADD3 R133, PT, PT, R133, R136, R135 ;  /* 0x0000008885857210 */ /* 0x000fe20007ffe087 */
[----:B------:R-:W-:Y:S01]  /*9780*/  IMAD.SHL.U32 R129, R129, 0x100, RZ ;  /* 0x0000010081817824 */ /* 0x000fe200078e00ff */
[----:B------:R-:W-:Y:S01]  /*9790*/  LOP3.LUT R27, R27, 0xf, RZ, 0xc0, !PT ;  /* 0x0000000f1b1b7812 */ /* 0x000fe200078ec0ff */
[----:B------:R5:W-:Y:S01]  /*97a0*/  LDGSTS.E [R247+0x6c], desc[UR28][R44.64], P4 ;  /* 0x0006c0002cf77fae */ /* 0x000be2000a1a101c */
[----:B------:R-:W-:Y:S02]  /*97b0*/  LOP3.LUT R30, R30, 0xf00, RZ, 0xe2, !PT ;  /* 0x00000f001e1e7812 */ /* 0x000fe400078ee2ff */
[----:B------:R-:W-:-:S02]  /*97c0*/  LOP3.LUT R125, R125, 0x3, RZ, 0xc0, !PT ;  /* 0x000000037d7d7812 */ /* 0x000fc400078ec0ff */
[----:B------:R-:W-:Y:S01]  /*97d0*/  LOP3.LUT P5, RZ, R28, 0x1, RZ, 0xc0, !PT ;  /* 0x000000011cff7812 */ /* 0x000fe200078ac0ff */
[----:B------:R-:W-:Y:S01]  /*97e0*/  IMAD R27, R133, 0x10, R27 ;  /* 0x00000010851b7824 */ /* 0x000fe200078e021b */
[----:B------:R-:W-:Y:S01]  /*97f0*/  SHF.R.U32.HI R28, RZ, 0x2, R74 ;  /* 0x00000002ff1c7819 */ /* 0x000fe2000001164a */
[----:B------:R-:W-:Y:S01]  /*9800*/  IMAD R26, R26, 0x1000, R30 ;  /* 0x000010001a1a7824 */ /* 0x000fe200078e021e */
[----:B------:R-:W-:Y:S02]  /*9810*/  LOP3.LUT R31, R31, 0xff, RZ, 0xc0, !PT ;  /* 0x000000ff1f1f7812 */ /* 0x000fe400078ec0ff */
[----:B------:R-:W-:Y:S02]  /*9820*/  IADD3 R125, PT, PT, R125, R128, R127 ;  /* 0x000000807d7d7210 */ /* 0x000fe40007ffe07f */
[----:B------:R-:W-:Y:S02]  /*9830*/  LOP3.LUT R129, R129, 0xf00, RZ, 0xe2, !PT ;  /* 0x00000f0081817812 */ /* 0x000fe400078ee2ff */
[----:B------:R-:W-:Y:S01]  /*9840*/  LOP3.LUT P4, RZ, R28, 0x1, RZ, 0xc0, !PT ;  /* 0x000000011cff7812 */ /* 0x000fe2000788c0ff */
[----:B------:R-:W-:Y:S01]  /*9850*/  IMAD.IADD R31, R26, 0x1, R31 ;  /* 0x000000011a1f7824 */ /* 0x000fe200078e021f */
[----:B------:R-:W-:Y:S01]  /*9860*/  LOP3.LUT R27, R27, 0xff, RZ, 0xc0, !PT ;  /* 0x000000ff1b1b7812 */ /* 0x000fe200078ec0ff */
[----:B------:R-:W-:Y:S01]  /*9870*/  IMAD R125, R125, 0x1000, R129 ;  /* 0x000010007d7d7824 */ /* 0x000fe200078e0281 */
[----:B------:R-:W-:Y:S01]  /*9880*/  IADD3 R26, P6, PT, R168, R223, RZ ;  /* 0x000000dfa81a7210 */ /* 0x000fe20007fde0ff */
[----:B------:R1:W-:Y:S02]  /*9890*/  LDGSTS.E [R247+0x70], desc[UR28][R46.64], P5 ;  /* 0x000700002ef77fae */ /* 0x0003e4000a9a101c */
[----:B------:R-:W-:-:S02]  /*98a0*/  IMAD.IADD R122, R125, 0x1, R27 ;  /* 0x000000017d7a7824 */ /* 0x000fc400078e021b */
[--C-:B------:R-:W-:Y:S01]  /*98b0*/  IMAD.X R27, R169, 0x1, R75.reuse, P6 ;  /* 0x00000001a91b7824 */ /* 0x100fe200030e064b */
[-C--:B------:R-:W-:Y:S02]  /*98c0*/  IADD3 R28, P6, PT, R170, R223.reuse, RZ ;  /* 0x000000dfaa1c7210 */ /* 0x080fe40007fde0ff */
[----:B------:R-:W-:Y:S01]  /*98d0*/  SHF.R.U32.HI R74, RZ, 0x1, R74 ;  /* 0x00000001ff4a7819 */ /* 0x000fe2000001164a */
[----:B------:R1:W-:Y:S01]  /*98e0*/  LDGSTS.E [R247+0x74], desc[UR28][R48.64], P4 ;  /* 0x0007400030f77fae */ /* 0x0003e2000a1a101c */
[----:B------:R-:W-:Y:S01]  /*98f0*/  PRMT R122, R31, 0x5410, R122 ;  /* 0x000054101f7a7816 */ /* 0x000fe2000000007a */
[----:B------:R-:W-:Y:S01]  /*9900*/  IMAD.X R29, R171, 0x1, R75, P6 ;  /* 0x00000001ab1d7824 */ /* 0x000fe200030e064b */
[----:B------:R-:W-:Y:S02]  /*9910*/  LOP3.LUT P4, RZ, R74, 0x1, RZ, 0xc0, !PT ;  /* 0x000000014aff7812 */ /* 0x000fe4000788c0ff */
[----:B------:R-:W-:Y:S02]  /*9920*/  IADD3 R32, P6, PT, R174, R223, RZ ;  /* 0x000000dfae207210 */ /* 0x000fe40007fde0ff */
[----:B------:R-:W-:-:S02]  /*9930*/  SHF.R.U64 R35, R122, 0x1f, RZ ;  /* 0x0000001f7a237819 */ /* 0x000fc400000012ff */
[-C--:B------:R-:W-:Y:S01]  /*9940*/  IADD3 R30, P5, PT, R172, R223.reuse, RZ ;  /* 0x000000dfac1e7210 */ /* 0x080fe20007fbe0ff */
[--C-:B------:R-:W-:Y:S01]  /*9950*/  IMAD.X R33, R175, 0x1, R75.reuse, P6 ;  /* 0x00000001af217824 */ /* 0x100fe200030e064b */
[----:B------:R-:W-:Y:S02]  /*9960*/  LOP3.LUT P6, RZ, R35, 0x1, RZ, 0xc0, !PT ;  /* 0x0000000123ff7812 */ /* 0x000fe400078cc0ff */
[----:B------:R-:W-:Y:S01]  /*9970*/  SHF.R.U64 R36, R122, 0x1e, RZ ;  /* 0x0000001e7a247819 */ /* 0x000fe200000012ff */
[--C-:B------:R-:W-:Y:S01]  /*9980*/  IMAD.X R31, R173, 0x1, R75.reuse, P5 ;  /* 0x00000001ad1f7824 */ /* 0x100fe200028e064b */
[----:B------:R-:W-:Y:S01]  /*9990*/  IADD3 R34, P5, PT, R176, R223, RZ ;  /* 0x000000dfb0227210 */ /* 0x000fe20007fbe0ff */
[----:B------:R1:W-:Y:S01]  /*99a0*/  LDGSTS.E [R247+0x78], desc[UR28][R50.64], P4 ;  /* 0x0007800032f77fae */ /* 0x0003e2000a1a101c */
[----:B------:R-:W-:Y:S02]  /*99b0*/  SHF.R.U64 R37, R122, 0x1d, RZ ;  /* 0x0000001d7a257819 */ /* 0x000fe400000012ff */
[----:B------:R-:W-:Y:S01]  /*99c0*/  LOP3.LUT P4, RZ, R36, 0x1, RZ, 0xc0, !PT ;  /* 0x0000000124ff7812 */ /* 0x000fe2000788c0ff */
[----:B------:R-:W-:Y:S01]  /*99d0*/  IMAD.X R35, R177, 0x1, R75, P5 ;  /* 0x00000001b1237824 */ /* 0x000fe200028e064b */
[----:B------:R-:W-:Y:S01]  /*99e0*/  LOP3.LUT P5, RZ, R37, 0x1, RZ, 0xc0, !PT ;  /* 0x0000000125ff7812 */ /* 0x000fe200078ac0ff */
[----:B------:R2:W-:Y:S01]  /*99f0*/  LDGSTS.E [R247+0x7c], desc[UR28][R52.64], !P2 ;  /* 0x0007c00034f77fae */ /* 0x0005e2000d1a101c */
[----:B------:R-:W-:-:S03]  /*9a00*/  SHF.R.U64 R37, R122, 0x1c, RZ ;  /* 0x0000001c7a257819 */ /* 0x000fc600000012ff */
[----:B------:R2:W-:Y:S01]  /*9a10*/  LDGSTS.E [R247+0x80], desc[UR28][R54.64], P6 ;  /* 0x0008000036f77fae */ /* 0x0005e2000b1a101c */
[----:B------:R-:W-:Y:S02]  /*9a20*/  IADD3 R36, P6, PT, R178, R223, RZ ;  /* 0x000000dfb2247210 */ /* 0x000fe40007fde0ff */
[----:B------:R-:W-:Y:S02]  /*9a30*/  LOP3.LUT P2, RZ, R37, 0x1, RZ, 0xc0, !PT ;  /* 0x0000000125ff7812 */ /* 0x000fe4000784c0ff */
[C---:B-1----:R-:W-:Y:S02]  /*9a40*/  SHF.R.U64 R38, R122.reuse, 0x1b, RZ ;  /* 0x0000001b7a267819 */ /* 0x042fe400000012ff */
[----:B------:R-:W-:Y:S01]  /*9a50*/  SHF.R.U64 R39, R122, 0x1a, RZ ;  /* 0x0000001a7a277819 */ /* 0x000fe200000012ff */
[----:B------:R-:W-:Y:S01]  /*9a60*/  IMAD.X R37, R179, 0x1, R75, P6 ;  /* 0x00000001b3257824 */ /* 0x000fe200030e064b */
[----:B------:R1:W-:Y:S01]  /*9a70*/  LDGSTS.E [R247+0x84], desc[UR28][R56.64], P4 ;  /* 0x0008400038f77fae */ /* 0x0003e2000a1a101c */
[----:B------:R-:W-:-:S02]  /*9a80*/  LOP3.LUT P6, RZ, R38, 0x1, RZ, 0xc0, !PT ;  /* 0x0000000126ff7812 */ /* 0x000fc400078cc0ff */
[----:B------:R-:W-:Y:S01]  /*9a90*/  LOP3.LUT P4, RZ, R39, 0x1, RZ, 0xc0, !PT ;  /* 0x0000000127ff7812 */ /* 0x000fe2000788c0ff */
[----:B------:R1:W-:Y:S01]  /*9aa0*/  LDGSTS.E [R247+0x88], desc[UR28][R58.64], P5 ;  /* 0x000880003af77fae */ /* 0x0003e2000a9a101c */
[----:B------:R-:W-:-:S03]  /*9ab0*/  SHF.R.U64 R38, R122, 0x19, RZ ;  /* 0x000000197a267819 */ /* 0x000fc600000012ff */
[----:B------:R1:W-:Y:S01]  /*9ac0*/  LDGSTS.E [R247+0x8c], desc[UR28][R60.64], P2 ;  /* 0x0008c0003cf77fae */ /* 0x0003e200091a101c */
[----:B------:R-:W-:Y:S02]  /*9ad0*/  LOP3.LUT P5, RZ, R38, 0x1, RZ, 0xc0, !PT ;  /* 0x0000000126ff7812 */ /* 0x000fe400078ac0ff */
[-C--:B------:R-:W-:Y:S02]  /*9ae0*/  IADD3 R38, P2, PT, R180, R223.reuse, RZ ;  /* 0x000000dfb4267210 */ /* 0x080fe40007f5e0ff */
[C---:B--2---:R-:W-:Y:S01]  /*9af0*/  SHF.R.U64 R40, R122.reuse, 0x18, RZ ;  /* 0x000000187a287819 */ /* 0x044fe200000012ff */
[----:B------:R2:W-:Y:S01]  /*9b00*/  LDGSTS.E [R247+0x90], desc[UR28][R62.64], P6 ;  /* 0x000900003ef77fae */ /* 0x0005e2000b1a101c */
[----:B------:R-:W-:Y:S01]  /*9b10*/  SHF.R.U64 R41, R122, 0x17, RZ ;  /* 0x000000177a297819 */ /* 0x000fe200000012ff */
[----:B------:R-:W-:Y:S02]  /*9b20*/  IMAD.X R39, R181, 0x1, R75, P2 ;  /* 0x00000001b5277824 */ /* 0x000fe400010e064b */
[----:B------:R1:W-:Y:S01]  /*9b30*/  LDGSTS.E [R247+0x94], desc[UR28][R64.64], P4 ;  /* 0x0009400040f77fae */ /* 0x0003e2000a1a101c */
[----:B----4-:R-:W-:-:S02]  /*9b40*/  IADD3 R42, P4, PT, R184, R223, RZ ;  /* 0x000000dfb82a7210 */ /* 0x010fc40007f9e0ff */
[----:B------:R-:W-:Y:S01]  /*9b50*/  LOP3.LUT P2, RZ, R40, 0x1, RZ, 0xc0, !PT ;  /* 0x0000000128ff7812 */ /* 0x000fe2000784c0ff */
[----:B------:R4:W-:Y:S01]  /*9b60*/  LDGSTS.E [R247+0x98], desc[UR28][R66.64], P5 ;  /* 0x0009800042f77fae */ /* 0x0009e2000a9a101c */
[C---:B-----5:R-:W-:Y:S01]  /*9b70*/  SHF.R.U64 R45, R122.reuse, 0x16, RZ ;  /* 0x000000167a2d7819 */ /* 0x060fe200000012ff */
[----:B------:R-:W-:Y:S01]  /*9b80*/  IMAD.X R43, R185, 0x1, R75, P4 ;  /* 0x00000001b92b7824 */ /* 0x000fe200020e064b */
[----:B------:R-:W-:Y:S02]  /*9b90*/  LOP3.LUT P5, RZ, R41, 0x1, RZ, 0xc0, !PT ;  /* 0x0000000129ff7812 */ /* 0x000fe400078ac0ff */
[----:B------:R-:W-:Y:S02]  /*9ba0*/  LOP3.LUT P4, RZ, R45, 0x1, RZ, 0xc0, !PT ;  /* 0x000000012dff7812 */ /* 0x000fe4000788c0ff */
[C---:B------:R-:W-:Y:S02]  /*9bb0*/  SHF.R.U64 R47, R122.reuse, 0x15, RZ ;  /* 0x000000157a2f7819 */ /* 0x040fe400000012ff */
[----:B------:R-:W-:-:S03]  /*9bc0*/  SHF.R.U64 R46, R122, 0x14, RZ ;  /* 0x000000147a2e7819 */ /* 0x000fc600000012ff */
[----:B------:R5:W-:Y:S01]  /*9bd0*/  LDGSTS.E [R247+0x9c], desc[UR28][R72.64], P2 ;  /* 0x0009c00048f77fae */ /* 0x000be200091a101c */
[----:B------:R-:W-:Y:S02]  /*9be0*/  LOP3.LUT P2, RZ, R47, 0x1, RZ, 0xc0, !PT ;  /* 0x000000012fff7812 */ /* 0x000fe4000784c0ff */
[----:B------:R-:W-:Y:S01]  /*9bf0*/  SHF.R.U64 R47, R122, 0x13, RZ ;  /* 0x000000137a2f7819 */ /* 0x000fe200000012ff */
[----:B------:R1:W-:Y:S01]  /*9c00*/  LDGSTS.E [R247+0xa0], desc[UR28][R76.64], P5 ;  /* 0x000a00004cf77fae */ /* 0x0003e2000a9a101c */
[----:B------:R-:W-:-:S03]  /*9c10*/  LOP3.LUT P5, RZ, R46, 0x1, RZ, 0xc0, !PT ;  /* 0x000000012eff7812 */ /* 0x000fc600078ac0ff */
[----:B------:R1:W-:Y:S01]  /*9c20*/  LDGSTS.E [R247+0xa4], desc[UR28][R78.64], P4 ;  /* 0x000a40004ef77fae */ /* 0x0003e2000a1a101c */
[----:B------:R-:W-:Y:S02]  /*9c30*/  LOP3.LUT P4, RZ, R47, 0x1, RZ, 0xc0, !PT ;  /* 0x000000012fff7812 */ /* 0x000fe4000788c0ff */
[C---:B------:R-:W-:Y:S02]  /*9c40*/  SHF.R.U64 R48, R122.reuse, 0x12, RZ ;  /* 0x000000127a307819 */ /* 0x040fe400000012ff */
[----:B------:R-:W-:Y:S01]  /*9c50*/  SHF.R.U64 R49, R122, 0x11, RZ ;  /* 0x000000117a317819 */ /* 0x000fe200000012ff */
[----:B------:R1:W-:Y:S01]  /*9c60*/  LDGSTS.E [R247+0xa8], desc[UR28][R80.64], P2 ;  /* 0x000a800050f77fae */ /* 0x0003e200091a101c */
[----:B------:R-:W-:Y:S02]  /*9c70*/  LOP3.LUT P2, RZ, R48, 0x1, RZ, 0xc0, !PT ;  /* 0x0000000130ff7812 */ /* 0x000fe4000784c0ff */
[----:B------:R-:W-:Y:S01]  /*9c80*/  SHF.R.U64 R48, R122, 0x10, RZ ;  /* 0x000000107a307819 */ /* 0x000fe200000012ff */
[----:B------:R1:W-:Y:S01]  /*9c90*/  LDGSTS.E [R247+0xac], desc[UR28][R82.64], P5 ;  /* 0x000ac00052f77fae */ /* 0x0003e2000a9a101c */
[----:B------:R-:W-:-:S03]  /*9ca0*/  LOP3.LUT P5, RZ, R49, 0x1, RZ, 0xc0, !PT ;  /* 0x0000000131ff7812 */ /* 0x000fc600078ac0ff */
[----:B------:R1:W-:Y:S01]  /*9cb0*/  LDGSTS.E [R247+0xb0], desc[UR28][R84.64], P4 ;  /* 0x000b000054f77fae */ /* 0x0003e2000a1a101c */
[----:B------:R-:W-:Y:S02]  /*9cc0*/  LOP3.LUT P4, RZ, R48, 0x1, RZ, 0xc0, !PT ;  /* 0x0000000130ff7812 */ /* 0x000fe4000788c0ff */
[----:B------:R-:W-:-:S03]  /*9cd0*/  SHF.R.U64 R50, R122, 0xf, RZ ;  /* 0x0000000f7a327819 */ /* 0x000fc600000012ff */
[----:B------:R1:W-:Y:S01]  /*9ce0*/  LDGSTS.E [R247+0xb4], desc[UR28][R86.64], P2 ;  /* 0x000b400056f77fae */ /* 0x0003e200091a101c */
[----:B------:R-:W-:-:S03]  /*9cf0*/  LOP3.LUT P2, RZ, R50, 0x1, RZ, 0xc0, !PT ;  /* 0x0000000132ff7812 */ /* 0x000fc6000784c0ff */
[----:B------:R1:W-:Y:S01]  /*9d00*/  LDGSTS.E [R247+0xb8], desc[UR28][R88.64], P5 ;  /* 0x000b800058f77fae */ /* 0x0003e2000a9a101c */
[----:B------:R-:W-:-:S03]  /*9d10*/  SHF.R.U64 R51, R122, 0xe, RZ ;  /* 0x0000000e7a337819 */ /* 0x000fc600000012ff */
[----:B------:R2:W-:Y:S01]  /*9d20*/  LDGSTS.E [R247+0xbc], desc[UR28][R90.64], P4 ;  /* 0x000bc0005af77fae */ /* 0x0005e2000a1a101c */
[----:B------:R-:W-:Y:S02]  /*9d30*/  IADD3 R52, P4, PT, R194, R223, RZ ;  /* 0x000000dfc2347210 */ /* 0x000fe40007f9e0ff */
[C---:B------:R-:W-:Y:S02]  /*9d40*/  SHF.R.U64 R55, R122.reuse, 0xd, RZ ;  /* 0x0000000d7a377819 */ /* 0x040fe400000012ff */
[----:B------:R-:W-:Y:S01]  /*9d50*/  LOP3.LUT P5, RZ, R51, 0x1, RZ, 0xc0, !PT ;  /* 0x0000000133ff7812 */ /* 0x000fe200078ac0ff */
[----:B------:R-:W-:Y:S01]  /*9d60*/  IMAD.X R53, R195, 0x1, R75, P4 ;  /* 0x00000001c3357824 */ /* 0x000fe200020e064b */
[----:B------:R-:W-:Y:S01]  /*9d70*/  LOP3.LUT P4, RZ, R55, 0x1, RZ, 0xc0, !PT ;  /* 0x0000000137ff7812 */ /* 0x000fe2000788c0ff */
[----:B------:R2:W-:Y:S01]  /*9d80*/  LDGSTS.E [R247+0xc0], desc[UR28][R92.64], P2 ;  /* 0x000c00005cf77fae */ /* 0x0005e200091a101c */
[C---:B-1----:R-:W-:Y:S02]  /*9d90*/  SHF.R.U64 R57, R122.reuse, 0xc, RZ ;  /* 0x0000000c7a397819 */ /* 0x042fe400000012ff */
[----:B------:R-:W-:-:S02]  /*9da0*/  SHF.R.U64 R56, R122, 0xb, RZ ;  /* 0x0000000b7a387819 */ /* 0x000fc400000012ff */
[----:B------:R-:W-:Y:S02]  /*9db0*/  LOP3.LUT P2, RZ, R57, 0x1, RZ, 0xc0, !PT ;  /* 0x0000000139ff7812 */ /* 0x000fe4000784c0ff */
[----:B------:R-:W-:Y:S02]  /*9dc0*/  SHF.R.U64 R57, R122, 0xa, RZ ;  /* 0x0000000a7a397819 */ /* 0x000fe400000012ff */
[----:B------:R-:W-:Y:S01]  /*9dd0*/  IADD3 R40, P6, PT, R182, R223, RZ ;  /* 0x000000dfb6287210 */ /* 0x000fe20007fde0ff */
[----:B------:R1:W-:Y:S01]  /*9de0*/  LDGSTS.E [R247+0xc4], desc[UR28][R94.64], P5 ;  /* 0x000c40005ef77fae */ /* 0x0003e2000a9a101c */
[----:B------:R-:W-:-:S03]  /*9df0*/  LOP3.LUT P5, RZ, R56, 0x1, RZ, 0xc0, !PT ;  /* 0x0000000138ff7812 */ /* 0x000fc600078ac0ff */
[----:B------:R1:W-:Y:S01]  /*9e00*/  LDGSTS.E [R247+0xc8], desc[UR28][R96.64], P4 ;  /* 0x000c800060f77fae */ /* 0x0003e2000a1a101c */
[----:B------:R-:W-:Y:S01]  /*9e10*/  LOP3.LUT P4, RZ, R57, 0x1, RZ, 0xc0, !PT ;  /* 0x0000000139ff7812 */ /* 0x000fe2000788c0ff */
[--C-:B------:R-:W-:Y:S01]  /*9e20*/  IMAD.X R41, R183, 0x1, R75.reuse, P6 ;  /* 0x00000001b7297824 */ /* 0x100fe200030e064b */
[----:B------:R-:W1:Y:S01]  /*9e30*/  S2R R222, SR_TID.X ;  /* 0x0000000000de7919 */ /* 0x000e620000002100 */
[-C--:B------:R-:W-:Y:S02]  /*9e40*/  IADD3 R44, P6, PT, R186, R223.reuse, RZ ;  /* 0x000000dfba2c7210 */ /* 0x080fe40007fde0ff */
[C---:B------:R-:W-:Y:S01]  /*9e50*/  SHF.R.U64 R58, R122.reuse, 0x9, RZ ;  /* 0x000000097a3a7819 */ /* 0x040fe200000012ff */
[----:B------:R1:W-:Y:S01]  /*9e60*/  LDGSTS.E [R247+0xcc], desc[UR28][R98.64], P2 ;  /* 0x000cc00062f77fae */ /* 0x0003e200091a101c */
[----:B------:R-:W-:Y:S01]  /*9e70*/  SHF.R.U64 R59, R122, 0x8, RZ ;  /* 0x000000087a3b7819 */ /* 0x000fe200000012ff */
[----:B------:R-:W-:Y:S01]  /*9e80*/  IMAD.X R45, R187, 0x1, R75, P6 ;  /* 0x00000001bb2d7824 */ /* 0x000fe200030e064b */
[----:B------:R-:W-:Y:S01]  /*9e90*/  LOP3.LUT P2, RZ, R58, 0x1, RZ, 0xc0, !PT ;  /* 0x000000013aff7812 */ /* 0x000fe2000784c0ff */
[----:B------:R1:W-:Y:S01]  /*9ea0*/  LDGSTS.E [R247+0xd0], desc[UR28][R100.64], P5 ;  /* 0x000d000064f77fae */ /* 0x0003e2000a9a101c */
[----:B------:R-:W-:-:S02]  /*9eb0*/  IADD3 R46, P6, PT, R188, R223, RZ ;  /* 0x000000dfbc2e7210 */ /* 0x000fc40007fde0ff */
[----:B------:R-:W-:Y:S01]  /*9ec0*/  SHF.R.U64 R58, R122, 0x7, RZ ;  /* 0x000000077a3a7819 */ /* 0x000fe200000012ff */
[----:B------:R1:W-:Y:S01]  /*9ed0*/  LDGSTS.E [R247+0xd4], desc[UR28][R102.64], P4 ;  /* 0x000d400066f77fae */ /* 0x0003e2000a1a101c */
[----:B------:R-:W-:Y:S01]  /*9ee0*/  LOP3.LUT P5, RZ, R59, 0x1, RZ, 0xc0, !PT ;  /* 0x000000013bff7812 */ /* 0x000fe200078ac0ff */
[--C-:B------:R-:W-:Y:S01]  /*9ef0*/  IMAD.X R47, R189, 0x1, R75.reuse, P6 ;  /* 0x00000001bd2f7824 */ /* 0x100fe200030e064b */
[----:B------:R-:W-:Y:S02]  /*9f00*/  LOP3.LUT P4, RZ, R58, 0x1, RZ, 0xc0, !PT ;  /* 0x000000013aff7812 */ /* 0x000fe4000788c0ff */
[-C--:B------:R-:W-:Y:S02]  /*9f10*/  IADD3 R48, P6, PT, R190, R223.reuse, RZ ;  /* 0x000000dfbe307210 */ /* 0x080fe40007fde0ff */
[----:B------:R-:W-:Y:S01]  /*9f20*/  SHF.R.U64 R60, R122, 0x6, RZ ;  /* 0x000000067a3c7819 */ /* 0x000fe200000012ff */
[----:B------:R1:W-:Y:S02]  /*9f30*/  LDGSTS.E [R247+0xd8], desc[UR28][R104.64], P2 ;  /* 0x000d800068f77fae */ /* 0x0003e400091a101c */
[----:B------:R-:W-:Y:S01]  /*9f40*/  IMAD.X R49, R191, 0x1, R75, P6 ;  /* 0x00000001bf317824 */ /* 0x000fe200030e064b */
[----:B------:R-:W-:-:S02]  /*9f50*/  IADD3 R50, P6, PT, R192, R223, RZ ;  /* 0x000000dfc0327210 */ /* 0x000fc40007fde0ff */
[----:B------:R-:W-:Y:S01]  /*9f60*/  LOP3.LUT P2, RZ, R60, 0x1, RZ, 0xc0, !PT ;  /* 0x000000013cff7812 */ /* 0x000fe2000784c0ff */
[----:B------:R1:W-:Y:S01]  /*9f70*/  LDGSTS.E [R247+0xdc], desc[UR28][R106.64], P5 ;  /* 0x000dc0006af77fae */ /* 0x0003e2000a9a101c */
[----:B------:R-:W-:Y:S01]  /*9f80*/  SHF.R.U64 R61, R122, 0x5, RZ ;  /* 0x000000057a3d7819 */ /* 0x000fe200000012ff */
[--C-:B------:R-:W-:Y:S01]  /*9f90*/  IMAD.X R51, R193, 0x1, R75.reuse, P6 ;  /* 0x00000001c1337824 */ /* 0x100fe200030e064b */
[-C--:B------:R-:W-:Y:S01]  /*9fa0*/  IADD3 R54, P6, PT, R196, R223.reuse, RZ ;  /* 0x000000dfc4367210 */ /* 0x080fe20007fde0ff */
[----:B------:R4:W-:Y:S01]  /*9fb0*/  LDGSTS.E [R247+0xe0], desc[UR28][R108.64], P4 ;  /* 0x000e00006cf77fae */ /* 0x0009e2000a1a101c */
[-C--:B--2---:R-:W-:Y:S02]  /*9fc0*/  IADD3 R62, P4, PT, R204, R223.reuse, RZ ;  /* 0x000000dfcc3e7210 */ /* 0x084fe40007f9e0ff */
[----:B------:R-:W-:Y:S02]  /*9fd0*/  LOP3.LUT P5, RZ, R61, 0x1, RZ, 0xc0, !PT ;  /* 0x000000013dff7812 */ /* 0x000fe400078ac0ff */
[----:B------:R-:W-:Y:S01]  /*9fe0*/  SHF.R.U64 R65, R122, 0x4, RZ ;  /* 0x000000047a417819 */ /* 0x000fe200000012ff */
[--C-:B------:R-:W-:Y:S01]  /*9ff0*/  IMAD.X R55, R197, 0x1, R75.reuse, P6 ;  /* 0x00000001c5377824 */ /* 0x100fe200030e064b */
[----:B------:R-:W-:Y:S01]  /*a000*/  IADD3 R56, P6, PT, R198, R223, RZ ;  /* 0x000000dfc6387210 */ /* 0x000fe20007fde0ff */
[--C-:B------:R-:W-:Y:S01]  /*a010*/  IMAD.X R63, R205, 0x1, R75.reuse, P4 ;  /* 0x00000001cd3f7824 */ /* 0x100fe200020e064b */
[----:B------:R-:W-:Y:S01]  /*a020*/  LOP3.LUT P4, RZ, R65, 0x1, RZ, 0xc0, !PT ;  /* 0x0000000141ff7812 */ /* 0x000fe2000788c0ff */
[----:B---3--:R-:W-:Y:S01]  /*a030*/  VIADD R225, R225, 0xffffff40 ;  /* 0xffffff40e1e17836 */ /* 0x008fe20000000000 */
[----:B-1----:R-:W-:Y:S01]  /*a040*/  LOP3.LUT R222, R222, 0x3f, RZ, 0xc0, !PT ;  /* 0x0000003fdede7812 */ /* 0x002fe200078ec0ff */
[----:B------:R1:W-:Y:S01]  /*a050*/  LDGSTS.E [R247+0xe4], desc[UR28][R110.64], P2 ;  /* 0x000e40006ef77fae */ /* 0x0003e200091a101c */
[----:B------:R-:W-:Y:S01]  /*a060*/  VIADD R151, R151, 0x3f ;  /* 0x0000003f97977836 */ /* 0x000fe20000000000 */
[----:B----4-:R-:W-:Y:S01]  /*a070*/  SHF.R.U64 R67, R122, 0x3, RZ ;  /* 0x000000037a437819 */ /* 0x010fe200000012ff */
[----:B------:R-:W-:Y:S01]  /*a080*/  IMAD.X R57, R199, 0x1, R75, P6 ;  /* 0x00000001c7397824 */ /* 0x000fe200030e064b */
[----:B------:R-:W-:Y:S01]  /*a090*/  ISETP.GE.AND P2, PT, R222, R225, PT ;  /* 0x000000e1de00720c */ /* 0x000fe20003f46270 */
[----:B------:R1:W-:Y:S01]  /*a0a0*/  LDGSTS.E [R247+0xe8], desc[UR28][R112.64], P5 ;  /* 0x000e800070f77fae */ /* 0x0003e2000a9a101c */
[----:B------:R-:W-:-:S02]  /*a0b0*/  IADD3 R58, P6, PT, R200, R223, RZ ;  /* 0x000000dfc83a7210 */ /* 0x000fc40007fde0ff */
[----:B------:R-:W-:Y:S02]  /*a0c0*/  SEL R66, RZ, 0x4, P2 ;  /* 0x00000004ff427807 */ /* 0x000fe40001000000 */
[----:B------:R-:W-:Y:S01]  /*a0d0*/  ISETP.GT.AND P5, PT, R151, 0xff, PT ;  /* 0x000000ff9700780c */ /* 0x000fe20003fa4270 */
[----:B------:R1:W-:Y:S01]  /*a0e0*/  LDGSTS.E [R247+0xec], desc[UR28][R114.64], P4 ;  /* 0x000ec00072f77fae */ /* 0x0003e2000a1a101c */
[----:B------:R-:W-:Y:S01]  /*a0f0*/  LOP3.LUT P2, RZ, R67, 0x1, RZ, 0xc0, !PT ;  /* 0x0000000143ff7812 */ /* 0x000fe2000784c0ff */
[----:B------:R-:W-:Y:S01]  /*a100*/  IMAD.X R59, R201, 0x1, R75, P6 ;  /* 0x00000001c93b7824 */ /* 0x000fe200030e064b */
[----:B------:R-:W-:Y:S02]  /*a110*/  IADD3 R60, P6, PT, R202, R223, RZ ;  /* 0x000000dfca3c7210 */ /* 0x000fe40007fde0ff */
[----:B------:R-:W-:Y:S02]  /*a120*/  SEL R74, R66, RZ, P5 ;  /* 0x000000ff424a7207 */ /* 0x000fe40002800000 */
[----:B------:R-:W-:-:S02]  /*a130*/  SHF.R.U64 R67, R122, 0x2, RZ ;  /* 0x000000027a437819 */ /* 0x000fc400000012ff */
[-C--:B------:R-:W-:Y:S01]  /*a140*/  IADD3 R66, P4, PT, R208, R223.reuse, RZ ;  /* 0x000000dfd0427210 */ /* 0x080fe20007f9e0ff */
[--C-:B------:R-:W-:Y:S01]  /*a150*/  IMAD.X R61, R203, 0x1, R75.reuse, P6 ;  /* 0x00000001cb3d7824 */ /* 0x100fe200030e064b */
[----:B------:R-:W-:Y:S02]  /*a160*/  SHF.R.U64 R122, R122, 0x1, RZ ;  /* 0x000000017a7a7819 */ /* 0x000fe400000012ff */
[----:B------:R-:W-:Y:S01]  /*a170*/  IADD3 R64, P6, PT, R206, R223, RZ ;  /* 0x000000dfce407210 */ /* 0x000fe20007fde0ff */
[----:B------:R1:W-:Y:S01]  /*a180*/  LDGSTS.E [R247+0xf0], desc[UR28][R116.64], P2 ;  /* 0x000f000074f77fae */ /* 0x0003e200091a101c */
[----:B------:R-:W-:Y:S01]  /*a190*/  LOP3.LUT P5, RZ, R67, 0x1, RZ, 0xc0, !PT ;  /* 0x0000000143ff7812 */ /* 0x000fe200078ac0ff */
[--C-:B------:R-:W-:Y:S01]  /*a1a0*/  IMAD.X R67, R209, 0x1, R75.reuse, P4 ;  /* 0x00000001d1437824 */ /* 0x100fe200020e064b */
[----:B------:R-:W-:Y:S01]  /*a1b0*/  LOP3.LUT P4, RZ, R122, 0x1, RZ, 0xc0, !PT ;  /* 0x000000017aff7812 */ /* 0x000fe2000788c0ff */
[----:B------:R-:W-:Y:S01]  /*a1c0*/  IMAD.X R65, R207, 0x1, R75, P6 ;  /* 0x00000001cf417824 */ /* 0x000fe200030e064b */
[----:B------:R-:W-:-:S02]  /*a1d0*/  ISETP.NE.U32.AND P2, PT, R74, RZ, PT ;  /* 0x000000ff4a00720c */ /* 0x000fc40003f45070 */
[-C--:B-----5:R-:W-:Y:S01]  /*a1e0*/  IADD3 R72, P6, PT, R210, R223.reuse, RZ ;  /* 0x000000dfd2487210 */ /* 0x0a0fe20007fde0ff */
[----:B------:R2:W-:Y:S04]  /*a1f0*/  STL [R1+0x48], R223 ;  /* 0x000048df01007387 */ /* 0x0005e80000100800 */
[----:B------:R-:W-:Y:S01]  /*a200*/  IMAD.X R73, R211, 0x1, R75, P6 ;  /* 0x00000001d3497824 */ /* 0x000fe200030e064b */
[----:B------:R-:W-:Y:S01]  /*a210*/  IADD3 R76, P6, PT, R220, R223, RZ ;  /* 0x000000dfdc4c7210 */ /* 0x000fe20007fde0ff */
[----:B------:R1:W-:Y:S01]  /*a220*/  LDGSTS.E [R247+0xf4], desc[UR28][R118.64], P5 ;  /* 0x000f400076f77fae */ /* 0x0003e2000a9a101c */
[----:B--2---:R-:W-:-:S03]  /*a230*/  VIADD R223, R3, UR11 ;  /* 0x0000000b03df7c36 */ /* 0x004fc60008000000 */
[----:B------:R1:W-:Y:S04]  /*a240*/  LDGSTS.E [R247+0xf8], desc[UR28][R4.64], P4 ;  /* 0x000f800004f77fae */ /* 0x0003e8000a1a101c */
        /* <DEDUP_REMOVED lines=19> */
[----:B------:R-:W-:-:S03]  /*a380*/  ISETP.GE.AND P3, PT, R151, 0x80, PT ;  /* 0x000000809700780c */ /* 0x000fc60003f66270 */
[----:B------:R1:W-:Y:S04]  /*a390*/  LDGSTS.E [R250+0x24600], desc[UR28][R42.64], P2 ;  /* 0x246000002afa7fae */ /* 0x0003e800091a101c */
[----:B------:R1:W-:Y:S04]  /*a3a0*/  LDGSTS.E [R250+0x24a00], desc[UR28][R44.64], P2 ;  /* 0x24a000002cfa7fae */ /* 0x0003e800091a101c */
[----:B------:R1:W-:Y:S04]  /*a3b0*/  LDGSTS.E [R250+0x24e00], desc[UR28][R46.64], P2 ;  /* 0x24e000002efa7fae */ /* 0x0003e800091a101c */
[----:B------:R1:W-:Y:S04]  /*a3c0*/  LDGSTS.E [R250+0x25200], desc[UR28][R48.64], P2 ;  /* 0x2520000030fa7fae */ /* 0x0003e800091a101c */
[----:B------:R1:W-:Y:S04]  /*a3d0*/  LDGSTS.E [R250+0x25600], desc[UR28][R50.64], P2 ;  /* 0x2560000032fa7fae */ /* 0x0003e800091a101c */
[----:B------:R1:W-:Y:S01]  /*a3e0*/  LDGSTS.E [R250+0x25a00], desc[UR28][R52.64], P2 ;  /* 0x25a0000034fa7fae */ /* 0x0003e200091a101c */
[----:B------:R-:W-:-:S03]  /*a3f0*/  IMAD.X R77, R221, 0x1, R75, P6 ;  /* 0x00000001dd4d7824 */ /* 0x000fc600030e064b */
[----:B------:R1:W-:Y:S04]  /*a400*/  LDGSTS.E [R250+0x25e00], desc[UR28][R54.64], P2 ;  /* 0x25e0000036fa7fae */ /* 0x0003e800091a101c */
[----:B------:R1:W-:Y:S04]  /*a410*/  LDGSTS.E [R249+0x24300], desc[UR28][R56.64], P2 ;  /* 0x2430000038f97fae */ /* 0x0003e800091a101c */
[----:B------:R1:W-:Y:S04]  /*a420*/  LDGSTS.E [R249+0x24700], desc[UR28][R58.64], P2 ;  /* 0x247000003af97fae */ /* 0x0003e800091a101c */
[----:B------:R1:W-:Y:S04]  /*a430*/  LDGSTS.E [R249+0x24b00], desc[UR28][R60.64], P2 ;  /* 0x24b000003cf97fae */ /* 0x0003e800091a101c */
[----:B------:R1:W-:Y:S04]  /*a440*/  LDGSTS.E [R249+0x24f00], desc[UR28][R62.64], P2 ;  /* 0x24f000003ef97fae */ /* 0x0003e800091a101c */
[----:B------:R1:W-:Y:S01]  /*a450*/  LDGSTS.E [R249+0x25300], desc[UR28][R64.64], P2 ;  /* 0x2530000040f97fae */ /* 0x0003e200091a101c */
[----:B------:R-:W-:-:S03]  /*a460*/  UMOV UR4, URZ ;  /* 0x000000ff00047c82 */ /* 0x000fc60008000000 */
[----:B------:R1:W-:Y:S04]  /*a470*/  LDGSTS.E [R249+0x25700], desc[UR28][R66.64], P2 ;  /* 0x2570000042f97fae */ /* 0x0003e800091a101c */
[----:B------:R1:W-:Y:S04]  /*a480*/  LDGSTS.E [R249+0x25b00], desc[UR28][R72.64], P2 ;  /* 0x25b0000048f97fae */ /* 0x0003e800091a101c */
[----:B------:R1:W-:Y:S01]  /*a490*/  LDGSTS.E [R249+0x25f00], desc[UR28][R76.64], P2 ;  /* 0x25f000004cf97fae */ /* 0x0003e200091a101c */
[----:B------:R-:W-:-:S03]  /*a4a0*/  ISETP.GE.AND P2, PT, R151, 0x40, PT ;  /* 0x000000409700780c */ /* 0x000fc60003f46270 */
[----:B------:R-:W0:Y:S01]  /*a4b0*/  LDGDEPBAR ;  /* 0x00000000000079af */ /* 0x000e220000000000 */
[----:B------:R-:W-:Y:S09]  /*a4c0*/  @!P3 BRA `(.L_x_8) ;  /* 0x0000004800e4b947 */ /* 0x000ff20003800000 */
[----:B------:R-:W2:Y:S01]  /*a4d0*/  LDL.LU R228, [R1+0x58] ;  /* 0x0000580001e47983 */ /* 0x000ea20000300800 */
[----:B-1----:R-:W-:Y:S02]  /*a4e0*/  SHF.R.S32.HI R23, RZ, 0x1f, R246 ;  /* 0x0000001fff177819 */ /* 0x002fe400000114f6 */
[----:B------:R-:W-:Y:S01]  /*a4f0*/  IADD3 R19, P4, PT, R246, R252, RZ ;  /* 0x000000fcf6137210 */ /* 0x000fe20007f9e0ff */
[----:B------:R-:W3:Y:S01]  /*a500*/  LDL.LU R229, [R1+0x5c] ;  /* 0x00005c0001e57983 */ /* 0x000ee20000300800 */
[----:B------:R-:W-:Y:S02]  /*a510*/  SHF.R.S32.HI R5, RZ, 0x1f, R151 ;  /* 0x0000001fff057819 */ /* 0x000fe40000011497 */
[----:B------:R-:W-:Y:S01]  /*a520*/  LEA R74, P3, R69, UR18, 0x4 ;  /* 0x00000012454a7c11 */ /* 0x000fe2000f8620ff */
[----:B------:R-:W4:Y:S01]  /*a530*/  LDL.LU R226, [R1+0x60] ;  /* 0x0000600001e27983 */ /* 0x000f220000300800 */
[----:B------:R-:W-:Y:S01]  /*a540*/  SHF.R.S32.HI R185, RZ, 0x1f, R70 ;  /* 0x0000001fffb97819 */ /* 0x000fe20000011446 */
[----:B------:R-:W-:Y:S01]  /*a550*/  IMAD R149, R68, 0x13, RZ ;  /* 0x0000001344957824 */ /* 0x000fe200078e02ff */
[----:B------:R-:W1:Y:S01]  /*a560*/  LDC R188, c[0x0][0x3a0] ;  /* 0x0000e800ffbc7b82 */ /* 0x000e620000000800 */
[----:B------:R-:W5:Y:S04]  /*a570*/  LDL.LU R227, [R1+0x64] ;  /* 0x0000640001e37983 */ /* 0x000f680000300800 */
[----:B------:R-:W5:Y:S04]  /*a580*/  LDL.LU R225, [R1+0x68] ;  /* 0x0000680001e17983 */ /* 0x000f680000300800 */
[----:B------:R-:W5:Y:S04]  /*a590*/  LDL.LU R223, [R1+0x6c] ;  /* 0x00006c0001df7983 */ /* 0x000f680000300800 */
[----:B------:R-:W5:Y:S04]  /*a5a0*/  LDL.LU R224, [R1+0x70] ;  /* 0x0000700001e07983 */ /* 0x000f680000300800 */
[----:B------:R-:W5:Y:S04]  /*a5b0*/  LDL.LU R222, [R1+0x74] ;  /* 0x0000740001de7983 */ /* 0x000f680000300800 */
[----:B------:R-:W5:Y:S01]  /*a5c0*/  LDL.LU R234, [R1+0x78] ;  /* 0x0000780001ea7983 */ /* 0x000f620000300800 */
[----:B------:R-:W-:-:S03]  /*a5d0*/  LEA.HI.X.SX32 R22, R252, R23, 0x1, P4 ;  /* 0x00000017fc167211 */ /* 0x000fc600020f0eff */
[----:B------:R-:W5:Y:S04]  /*a5e0*/  LDL.LU R235, [R1+0x7c] ;  /* 0x00007c0001eb7983 */ /* 0x000f680000300800 */
[----:B------:R-:W5:Y:S04]  /*a5f0*/  LDL.LU R232, [R1+0x80] ;  /* 0x0000800001e87983 */ /* 0x000f680000300800 */
[----:B------:R-:W5:Y:S04]  /*a600*/  LDL.LU R233, [R1+0x84] ;  /* 0x0000840001e97983 */ /* 0x000f680000300800 */
[----:B------:R-:W5:Y:S04]  /*a610*/  LDL.LU R230, [R1+0x88] ;  /* 0x0000880001e67983 */ /* 0x000f680000300800 */
[----:B------:R-:W5:Y:S01]  /*a620*/  LDL.LU R231, [R1+0x8c] ;  /* 0x00008c0001e77983 */ /* 0x000f620000300800 */
[----:B--2---:R-:W-:-:S02]  /*a630*/  IADD3 R16, P5, PT, R246, R228, RZ ;  /* 0x000000e4f6107210 */ /* 0x004fc40007fbe0ff */
[----:B---3--:R-:W-:Y:S02]  /*a640*/  IADD3 R13, P6, PT, R246, R229, RZ ;  /* 0x000000e5f60d7210 */ /* 0x008fe40007fde0ff */
[-C--:B------:R-:W-:Y:S02]  /*a650*/  LEA.HI.X.SX32 R21, R228, R23.reuse, 0x1, P5 ;  /* 0x00000017e4157211 */ /* 0x080fe400028f0eff */
[C---:B----4-:R-:W-:Y:S02]  /*a660*/  IADD3 R12, P4, PT, R246.reuse, R226, RZ ;  /* 0x000000e2f60c7210 */ /* 0x050fe40007f9e0ff */
[----:B------:R-:W-:Y:S02]  /*a670*/  LEA.HI.X.SX32 R20, R229, R23, 0x1, P6 ;  /* 0x00000017e5147211 */ /* 0x000fe400030f0eff */
[----:B-----5:R-:W-:Y:S01]  /*a680*/  IADD3 R11, P5, PT, R246, R227, RZ ;  /* 0x000000e3f60b7210 */ /* 0x020fe20007fbe0ff */
[----:B------:R-:W2:Y:S01]  /*a690*/  LDL.LU R229, [R1+0x90] ;  /* 0x0000900001e57983 */ /* 0x000ea20000300800 */
[----:B------:R-:W-:-:S02]  /*a6a0*/  LEA.HI.X.SX32 R18, R226, R23, 0x1, P4 ;  /* 0x00000017e2127211 */ /* 0x000fc400020f0eff */
[C---:B------:R-:W-:Y:S02]  /*a6b0*/  IADD3 R10, P6, PT, R246.reuse, R225, RZ ;  /* 0x000000e1f60a7210 */ /* 0x040fe40007fde0ff */
[----:B------:R-:W-:Y:S02]  /*a6c0*/  LEA.HI.X.SX32 R17, R227, R23, 0x1, P5 ;  /* 0x00000017e3117211 */ /* 0x000fe400028f0eff */
[C---:B------:R-:W-:Y:S01]  /*a6d0*/  IADD3 R6, P4, PT, R246.reuse, R223, RZ ;  /* 0x000000dff6067210 */ /* 0x040fe20007f9e0ff */
[----:B------:R-:W3:Y:S01]  /*a6e0*/  LDL.LU R227, [R1+0x94] ;  /* 0x0000940001e37983 */ /* 0x000ee20000300800 */
[-C--:B------:R-:W-:Y:S02]  /*a6f0*/  LEA.HI.X.SX32 R15, R225, R23.reuse, 0x1, P6 ;  /* 0x00000017e10f7211 */ /* 0x080fe400030f0eff */
[----:B------:R-:W-:Y:S01]  /*a700*/  LEA.HI.X.SX32 R14, R223, R23, 0x1, P4 ;  /* 0x00000017df0e7211 */ /* 0x000fe200020f0eff */
[----:B------:R-:W4:Y:S01]  /*a710*/  LDL.LU R225, [R1+0x98] ;  /* 0x0000980001e17983 */ /* 0x000f220000300800 */
[----:B------:R-:W-:-:S03]  /*a720*/  IADD3 R251, P5, PT, R246, R224, RZ ;  /* 0x000000e0f6fb7210 */ /* 0x000fc60007fbe0ff */
[----:B------:R-:W5:Y:S01]  /*a730*/  LDL.LU R223, [R1+0x9c] ;  /* 0x00009c0001df7983 */ /* 0x000f620000300800 */
[----:B------:R-:W-:Y:S02]  /*a740*/  IADD3 R249, P6, PT, R246, R222, RZ ;  /* 0x000000def6f97210 */ /* 0x000fe40007fde0ff */
[-C--:B------:R-:W-:Y:S01]  /*a750*/  LEA.HI.X.SX32 R252, R224, R23.reuse, 0x1, P5 ;  /* 0x00000017e0fc7211 */ /* 0x080fe200028f0eff */
[----:B------:R-:W4:Y:S01]  /*a760*/  LDL.LU R228, [R1+0xa0] ;  /* 0x0000a00001e47983 */ /* 0x000f220000300800 */
[----:B------:R-:W-:-:S03]  /*a770*/  LEA.HI.X.SX32 R250, R222, R23, 0x1, P6 ;  /* 0x00000017defa7211 */ /* 0x000fc600030f0eff */
[----:B------:R-:W4:Y:S04]  /*a780*/  LDL.LU R226, [R1+0xa4] ;  /* 0x0000a40001e27983 */ /* 0x000f280000300800 */
        /* <DEDUP_REMOVED lines=10> */
[----:B------:R-:W4:Y:S01]  /*a830*/  LDL.LU R150, [R1+0xd0] ;  /* 0x0000d00001967983 */ /* 0x000f220000300800 */
[----:B------:R-:W-:-:S02]  /*a840*/  IADD3 R247, P4, PT, R246, R234, RZ ;  /* 0x000000eaf6f77210 */ /* 0x000fc40007f9e0ff */
[----:B------:R-:W-:Y:S02]  /*a850*/  IADD3 R245, P5, PT, R246, R235, RZ ;  /* 0x000000ebf6f57210 */ /* 0x000fe40007fbe0ff */
[----:B------:R-:W-:Y:S02]  /*a860*/  LEA.HI.X.SX32 R248, R234, R23, 0x1, P4 ;  /* 0x00000017eaf87211 */ /* 0x000fe400020f0eff */
[C---:B------:R-:W-:Y:S02]  /*a870*/  IADD3 R241, P4, PT, R246.reuse, R233, RZ ;  /* 0x000000e9f6f17210 */ /* 0x040fe40007f9e0ff */
[-C--:B------:R-:W-:Y:S02]  /*a880*/  LEA.HI.X.SX32 R7, R235, R23.reuse, 0x1, P5 ;  /* 0x00000017eb077211 */ /* 0x080fe400028f0eff */
[----:B------:R-:W-:Y:S02]  /*a890*/  LEA.HI.X.SX32 R242, R233, R23, 0x1, P4 ;  /* 0x00000017e9f27211 */ /* 0x000fe400020f0eff */
[----:B------:R-:W-:-:S02]  /*a8a0*/  IADD3 R243, P6, PT, R246, R232, RZ ;  /* 0x000000e8f6f37210 */ /* 0x000fc40007fde0ff */
[----:B------:R-:W-:Y:S02]  /*a8b0*/  IADD3 R239, P5, PT, R246, R230, RZ ;  /* 0x000000e6f6ef7210 */ /* 0x000fe40007fbe0ff */
[-C--:B------:R-:W-:Y:S02]  /*a8c0*/  LEA.HI.X.SX32 R244, R232, R23.reuse, 0x1, P6 ;  /* 0x00000017e8f47211 */ /* 0x080fe400030f0eff */
[----:B------:R-:W-:Y:S02]  /*a8d0*/  LEA.HI.X.SX32 R240, R230, R23, 0x1, P5 ;  /* 0x00000017e6f07211 */ /* 0x000fe400028f0eff */
[----:B------:R-:W-:-:S04]  /*a8e0*/  IADD3 R237, P6, PT, R246, R231, RZ ;  /* 0x000000e7f6ed7210 */ /* 0x000fc80007fde0ff */
[----:B------:R-:W-:Y:S02]  /*a8f0*/  LEA.HI.X.SX32 R238, R231, R23, 0x1, P6 ;  /* 0x00000017e7ee7211 */ /* 0x000fe400030f0eff */
[----:B------:R-:W-:Y:S01]  /*a900*/  LEA.HI R5, R5, R151, RZ, 0x6 ;  /* 0x0000009705057211 */ /* 0x000fe200078f30ff */
[----:B------:R-:W-:Y:S01]  /*a910*/  IMAD R151, R68, 0x3f, RZ ;  /* 0x0000003f44977824 */ /* 0x000fe200078e02ff */
[----:B------:R-:W-:-:S04]  /*a920*/  LEA.HI.X R72, R69, UR19, R9, 0x4, P3 ;  /* 0x0000001345487c11 */ /* 0x000fc800098f2409 */
[----:B------:R-:W-:-:S04]  /*a930*/  IADD3 R201, P3, PT, R70, R151, RZ ;  /* 0x0000009746c97210 */ /* 0x000fc80007f7e0ff */
[----:B------:R-:W-:Y:S01]  /*a940*/  LEA.HI.X.SX32 R202, R151, R185, 0x1, P3 ;  /* 0x000000b997ca7211 */ /* 0x000fe200018f0eff */
[----:B------:R-:W-:Y:S01]  /*a950*/  IMAD R151, R68, 0x3a, RZ ;  /* 0x0000003a44977824 */ /* 0x000fe200078e02ff */
[----:B------:R-:W-:Y:S02]  /*a960*/  SHF.L.U64.HI R9, R16, 0x2, R21 ;  /* 0x0000000210097819 */ /* 0x000fe40000010215 */
[----:B------:R-:W-:Y:S01]  /*a970*/  SHF.R.S32.HI R5, RZ, 0x6, R5 ;  /* 0x00000006ff057819 */ /* 0x000fe20000011405 */
[C---:B------:R-:W-:Y:S02]  /*a980*/  IMAD R159, R68.reuse, 0xe, RZ ;  /* 0x0000000e449f7824 */ /* 0x040fe400078e02ff */
[C---:B------:R-:W-:Y:S02]  /*a990*/  IMAD R161, R68.reuse, 0xd, RZ ;  /* 0x0000000d44a17824 */ /* 0x040fe400078e02ff */
[C---:B------:R-:W-:Y:S02]  /*a9a0*/  IMAD R163, R68.reuse, 0xc, RZ ;  /* 0x0000000c44a37824 */ /* 0x040fe400078e02ff */
[----:B------:R-:W-:-:S02]  /*a9b0*/  IMAD R165, R68, 0xb, RZ ;  /* 0x0000000b44a57824 */ /* 0x000fc400078e02ff */
[C---:B------:R-:W-:Y:S02]  /*a9c0*/  IMAD R167, R68.reuse, 0xa, RZ ;  /* 0x0000000a44a77824 */ /* 0x040fe400078e02ff */
[C---:B------:R-:W-:Y:S02]  /*a9d0*/  IMAD R169, R68.reuse, 0x9, RZ ;  /* 0x0000000944a97824 */ /* 0x040fe400078e02ff */
[C---:B------:R-:W-:Y:S02]  /*a9e0*/  IMAD.SHL.U32 R171, R68.reuse, 0x8, RZ ;  /* 0x0000000844ab7824 */ /* 0x040fe400078e00ff */
[C---:B------:R-:W-:Y:S02]  /*a9f0*/  IMAD R173, R68.reuse, 0x7, RZ ;  /* 0x0000000744ad7824 */ /* 0x040fe400078e02ff */
[C---:B------:R-:W-:Y:S02]  /*aa00*/  IMAD.SHL.U32 R175, R68.reuse, 0x4, RZ ;  /* 0x0000000444af7824 */ /* 0x040fe400078e00ff */
[----:B------:R-:W-:-:S02]  /*aa10*/  IMAD R181, R68, 0x6, RZ ;  /* 0x0000000644b57824 */ /* 0x000fc400078e02ff */
[C---:B------:R-:W-:Y:S02]  /*aa20*/  IMAD R183, R68.reuse, 0x5, RZ ;  /* 0x0000000544b77824 */ /* 0x040fe400078e02ff */
[C---:B------:R-:W-:Y:S02]  /*aa30*/  IMAD.SHL.U32 R177, R68.reuse, 0x2, RZ ;  /* 0x0000000244b17824 */ /* 0x040fe400078e00ff */
[----:B------:R-:W-:Y:S02]  /*aa40*/  IMAD R4, R68, 0x3, RZ ;  /* 0x0000000344047824 */ /* 0x000fe400078e02ff */
[----:B-1----:R-:W-:Y:S01]  /*aa50*/  VIADD R188, R188, 0xffffff00 ;  /* 0xffffff00bcbc7836 */ /* 0x002fe20000000000 */
[C---:B------:R-:W-:Y:S01]  /*aa60*/  SHF.L.U64.HI R252, R251.reuse, 0x2, R252 ;  /* 0x00000002fbfc7819 */ /* 0x040fe200000102fc */
[----:B------:R-:W-:Y:S01]  /*aa70*/  IMAD.SHL.U32 R251, R251, 0x4, RZ ;  /* 0x00000004fbfb7824 */ /* 0x000fe200078e00ff */
[----:B------:R-:W-:Y:S01]  /*aa80*/  SHF.L.U64.HI R250, R249, 0x2, R250 ;  /* 0x00000002f9fa7819 */ /* 0x000fe200000102fa */
[----:B------:R-:W-:Y:S01]  /*aa90*/  IMAD.MOV.U32 R69, RZ, RZ, R188 ;  /* 0x000000ffff457224 */ /* 0x000fe200078e00bc */
[----:B------:R-:W-:Y:S01]  /*aaa0*/  SHF.L.U64.HI R248, R247, 0x2, R248 ;  /* 0x00000002f7f87819 */ /* 0x000fe200000102f8 */
[----:B------:R-:W-:Y:S01]  /*aab0*/  IMAD.SHL.U32 R249, R249, 0x4, RZ ;  /* 0x00000004f9f97824 */ /* 0x000fe200078e00ff */
[----:B------:R-:W-:Y:S01]  /*aac0*/  SHF.L.U64.HI R244, R243, 0x2, R244 ;  /* 0x00000002f3f47819 */ /* 0x000fe200000102f4 */
[----:B------:R-:W-:Y:S01]  /*aad0*/  IMAD.SHL.U32 R247, R247, 0x4, RZ ;  /* 0x00000004f7f77824 */ /* 0x000fe200078e00ff */
[----:B------:R-:W-:Y:S01]  /*aae0*/  SHF.L.U64.HI R242, R241, 0x2, R242 ;  /* 0x00000002f1f27819 */ /* 0x000fe200000102f2 */
[----:B------:R-:W-:Y:S01]  /*aaf0*/  IMAD.SHL.U32 R243, R243, 0x4, RZ ;  /* 0x00000004f3f37824 */ /* 0x000fe200078e00ff */
[----:B------:R-:W-:-:S02]  /*ab00*/  SHF.L.U64.HI R240, R239, 0x2, R240 ;  /* 0x00000002eff07819 */ /* 0x000fc400000102f0 */
[----:B--2---:R-:W-:-:S04]  /*ab10*/  IADD3 R235, P4, PT, R246, R229, RZ ;  /* 0x000000e5f6eb7210 */ /* 0x004fc80007f9e0ff */
[----:B------:R-:W-:Y:S02]  /*ab20*/  LEA.HI.X.SX32 R236, R229, R23, 0x1, P4 ;  /* 0x00000017e5ec7211 */ /* 0x000fe400020f0eff */
[C---:B---3--:R-:W-:Y:S02]  /*ab30*/  IADD3 R233, P5, PT, R246.reuse, R227, RZ ;  /* 0x000000e3f6e97210 */ /* 0x048fe40007fbe0ff */
[----:B-----5:R-:W-:-:S04]  /*ab40*/  IADD3 R229, P4, PT, R246, R223, RZ ;  /* 0x000000dff6e57210 */ /* 0x020fc80007f9e0ff */
[-C--:B------:R-:W-:Y:S02]  /*ab50*/  LEA.HI.X.SX32 R230, R223, R23.reuse, 0x1, P4 ;  /* 0x00000017dfe67211 */ /* 0x080fe400020f0eff */
[----:B------:R-:W-:Y:S02]  /*ab60*/  LEA.HI.X.SX32 R234, R227, R23, 0x1, P5 ;  /* 0x00000017e3ea7211 */ /* 0x000fe400028f0eff */
[C---:B----4-:R-:W-:Y:S02]  /*ab70*/  IADD3 R231, P6, PT, R246.reuse, R225, RZ ;  /* 0x000000e1f6e77210 */ /* 0x050fe40007fde0ff */
[C---:B------:R-:W-:Y:S02]  /*ab80*/  IADD3 R223, P4, PT, R246.reuse, R224, RZ ;  /* 0x000000e0f6df7210 */ /* 0x040fe40007f9e0ff */
[----:B------:R-:W-:Y:S02]  /*ab90*/  IADD3 R227, P5, PT, R246, R228, RZ ;  /* 0x000000e4f6e37210 */ /* 0x000fe40007fbe0ff */
[----:B------:R-:W-:-:S02]  /*aba0*/  LEA.HI.X.SX32 R224, R224, R23, 0x1, P4 ;  /* 0x00000017e0e07211 */ /* 0x000fc400020f0eff */
[-C--:B------:R-:W-:Y:S02]  /*abb0*/  LEA.HI.X.SX32 R232, R225, R23.reuse, 0x1, P6 ;  /* 0x00000017e1e87211 */ /* 0x080fe400030f0eff */
[----:B------:R-:W-:Y:S02]  /*abc0*/  LEA.HI.X.SX32 R228, R228, R23, 0x1, P5 ;  /* 0x00000017e4e47211 */ /* 0x000fe400028f0eff */
[C---:B------:R-:W-:Y:S02]  /*abd0*/  IADD3 R217, P4, PT, R246.reuse, R139, RZ ;  /* 0x0000008bf6d97210 */ /* 0x040fe40007f9e0ff */
[C---:B------:R-:W-:Y:S02]  /*abe0*/  IADD3 R225, P6, PT, R246.reuse, R226, RZ ;  /* 0x000000e2f6e17210 */ /* 0x040fe40007fde0ff */
[----:B------:R-:W-:Y:S02]  /*abf0*/  IADD3 R221, P5, PT, R246, R222, RZ ;  /* 0x000000def6dd7210 */ /* 0x000fe40007fbe0ff */
[----:B------:R-:W-:-:S02]  /*ac00*/  LEA.HI.X.SX32 R218, R139, R23, 0x1, P4 ;  /* 0x000000178bda7211 */ /* 0x000fc400020f0eff */
[-C--:B------:R-:W-:Y:S02]  /*ac10*/  LEA.HI.X.SX32 R226, R226, R23.reuse, 0x1, P6 ;  /* 0x00000017e2e27211 */ /* 0x080fe400030f0eff */
[----:B------:R-:W-:Y:S02]  /*ac20*/  IADD3 R211, P4, PT, R246, R154, RZ ;  /* 0x0000009af6d37210 */ /* 0x000fe40007f9e0ff */
[----:B------:R-:W-:Y:S02]  /*ac30*/  LEA.HI.X.SX32 R222, R222, R23, 0x1, P5 ;  /* 0x00000017dede7211 */ /* 0x000fe400028f0eff */
[C---:B------:R-:W-:Y:S02]  /*ac40*/  IADD3 R219, P6, PT, R246.reuse, R141, RZ ;  /* 0x0000008df6db7210 */ /* 0x040fe40007fde0ff */
[----:B------:R-:W-:Y:S02]  /*ac50*/  IADD3 R215, P5, PT, R246, R156, RZ ;  /* 0x0000009cf6d77210 */ /* 0x000fe40007fbe0ff */
[----:B------:R-:W-:-:S02]  /*ac60*/  LEA.HI.X.SX32 R212, R154, R23, 0x1, P4 ;  /* 0x000000179ad47211 */ /* 0x000fc400020f0eff */
[----:B------:R-:W-:Y:S02]  /*ac70*/  IADD3 R205, P4, PT, R246, R153, RZ ;  /* 0x00000099f6cd7210 */ /* 0x000fe40007f9e0ff */
[-C--:B------:R-:W-:Y:S02]  /*ac80*/  LEA.HI.X.SX32 R220, R141, R23.reuse, 0x1, P6 ;  /* 0x000000178ddc7211 */ /* 0x080fe400030f0eff */
[----:B------:R-:W-:Y:S02]  /*ac90*/  LEA.HI.X.SX32 R216, R156, R23, 0x1, P5 ;  /* 0x000000179cd87211 */ /* 0x000fe400028f0eff */
[C---:B------:R-:W-:Y:S02]  /*aca0*/  IADD3 R213, P6, PT, R246.reuse, R157, RZ ;  /* 0x0000009df6d57210 */ /* 0x040fe40007fde0ff */
[----:B------:R-:W-:Y:S02]  /*acb0*/  IADD3 R209, P5, PT, R246, R155, RZ ;  /* 0x0000009bf6d17210 */ /* 0x000fe40007fbe0ff */
[-C--:B------:R-:W-:Y:S01]  /*acc0*/  LEA.HI.X.SX32 R206, R153, R23.reuse, 0x1, P4 ;  /* 0x0000001799ce7211 */ /* 0x080fe200020f0eff */
[----:B------:R-:W-:Y:S01]  /*acd0*/  IMAD R153, R68, 0x3e, RZ ;  /* 0x0000003e44997824 */ /* 0x000fe200078e02ff */
[----:B------:R-:W-:-:S02]  /*ace0*/  LEA.HI.X.SX32 R214, R157, R23, 0x1, P6 ;  /* 0x000000179dd67211 */ /* 0x000fc400030f0eff */
[----:B------:R-:W-:Y:S01]  /*acf0*/  LEA.HI.X.SX32 R210, R155, R23, 0x1, P5 ;  /* 0x000000179bd27211 */ /* 0x000fe200028f0eff */
[----:B------:R-:W-:Y:S01]  /*ad00*/  IMAD R155, R68, 0x3d, RZ ;  /* 0x0000003d449b7824 */ /* 0x000fe200078e02ff */
[C---:B------:R-:W-:Y:S02]  /*ad10*/  IADD3 R207, P6, PT, R246.reuse, R152, RZ ;  /* 0x00000098f6cf7210 */ /* 0x040fe40007fde0ff */
[----:B------:R-:W-:Y:S02]  /*ad20*/  IADD3 R203, P5, PT, R246, R150, RZ ;  /* 0x00000096f6cb7210 */ /* 0x000fe40007fbe0ff */
[----:B------:R-:W-:Y:S02]  /*ad30*/  IADD3 R199, P4, PT, R70, R153, RZ ;  /* 0x0000009946c77210 */ /* 0x000fe40007f9e0ff */
[-C--:B------:R-:W-:Y:S01]  /*ad40*/  LEA.HI.X.SX32 R208, R152, R23.reuse, 0x1, P6 ;  /* 0x0000001798d07211 */ /* 0x080fe200030f0eff */
[----:B------:R-:W-:Y:S01]  /*ad50*/  IMAD R152, R68, 0x3c, RZ ;  /* 0x0000003c44987824 */ /* 0x000fe200078e02ff */
[----:B------:R-:W-:Y:S01]  /*ad60*/  LEA.HI.X.SX32 R204, R150, R23, 0x1, P5 ;  /* 0x0000001796cc7211 */ /* 0x000fe200028f0eff */
[----:B------:R-:W-:Y:S01]  /*ad70*/  IMAD R150, R68, 0x3b, RZ ;  /* 0x0000003b44967824 */ /* 0x000fe200078e02ff */
[----:B------:R-:W-:-:S02]  /*ad80*/  LEA R73, P6, R71, UR16, 0x4 ;  /* 0x0000001047497c11 */ /* 0x000fc4000f8c20ff */
[----:B------:R-:W-:Y:S02]  /*ad90*/  IADD3 R197, P5, PT, R70, R155, RZ ;  /* 0x0000009b46c57210 */ /* 0x000fe40007fbe0ff */
[-C--:B------:R-:W-:Y:S01]  /*ada0*/  LEA.HI.X.SX32 R200, R153, R185.reuse, 0x1, P4 ;  /* 0x000000b999c87211 */ /* 0x080fe200020f0eff */
[C---:B------:R-:W-:Y:S01]  /*adb0*/  IMAD R153, R68.reuse, 0x39, RZ ;  /* 0x0000003944997824 */ /* 0x040fe200078e02ff */
[----:B------:R-:W-:Y:S02]  /*adc0*/  LEA.HI.X R71, R71, UR17, R8, 0x4, P6 ;  /* 0x0000001147477c11 */ /* 0x000fe4000b0f2408 */
[----:B------:R-:W-:Y:S01]  /*add0*/  LEA.HI.X.SX32 R198, R155, R185, 0x1, P5 ;  /* 0x000000b99bc67211 */ /* 0x000fe200028f0eff */
[----:B------:R-:W-:Y:S01]  /*ade0*/  IMAD R155, R68, 0x38, RZ ;  /* 0x00000038449b7824 */ /* 0x000fe200078e02ff */
[C---:B------:R-:W-:Y:S02]  /*adf0*/  IADD3 R195, P6, PT, R70.reuse, R152, RZ ;  /* 0x0000009846c37210 */ /* 0x040fe40007fde0ff */
[----:B------:R-:W-:-:S02]  /*ae00*/  IADD3 R193, P3, PT, R70, R150, RZ ;  /* 0x0000009646c17210 */ /* 0x000fc40007f7e0ff */
[C---:B------:R-:W-:Y:S02]  /*ae10*/  IADD3 R191, P4, PT, R70.reuse, R151, RZ ;  /* 0x0000009746bf7210 */ /* 0x040fe40007f9e0ff */
[----:B------:R-:W-:Y:S02]  /*ae20*/  IADD3 R189, P5, PT, R70, R153, RZ ;  /* 0x0000009946bd7210 */ /* 0x000fe40007fbe0ff */
[-C--:B------:R-:W-:Y:S01]  /*ae30*/  LEA.HI.X.SX32 R196, R152, R185.reuse, 0x1, P6 ;  /* 0x000000b998c47211 */ /* 0x080fe200030f0eff */
[----:B------:R-:W-:Y:S01]  /*ae40*/  IMAD R152, R68, 0x37, RZ ;  /* 0x0000003744987824 */ /* 0x000fe200078e02ff */
[-C--:B------:R-:W-:Y:S01]  /*ae50*/  LEA.HI.X.SX32 R194, R150, R185.reuse, 0x1, P3 ;  /* 0x000000b996c27211 */ /* 0x080fe200018f0eff */
[C---:B------:R-:W-:Y:S01]  /*ae60*/  IMAD R150, R68.reuse, 0x36, RZ ;  /* 0x0000003644967824 */ /* 0x040fe200078e02ff */
[----:B------:R-:W-:Y:S01]  /*ae70*/  LEA.HI.X.SX32 R192, R151, R185, 0x1, P4 ;  /* 0x000000b997c07211 */ /* 0x000fe200020f0eff */
[----:B------:R-:W-:Y:S01]  /*ae80*/  IMAD R151, R68, 0x35, RZ ;  /* 0x0000003544977824 */ /* 0x000fe200078e02ff */
[----:B------:R-:W-:-:S02]  /*ae90*/  IADD3 R76, P6, PT, R70, R155, RZ ;  /* 0x0000009b464c7210 */ /* 0x000fc40007fde0ff */
[-C--:B------:R-:W-:Y:S01]  /*aea0*/  LEA.HI.X.SX32 R190, R153, R185.reuse, 0x1, P5 ;  /* 0x000000b999be7211 */ /* 0x080fe200028f0eff */
[C---:B------:R-:W-:Y:S01]  /*aeb0*/  IMAD R153, R68.reuse, 0x34, RZ ;  /* 0x0000003444997824 */ /* 0x040fe200078e02ff */
[----:B------:R-:W-:Y:S01]  /*aec0*/  LEA.HI.X.SX32 R187, R155, R185, 0x1, P6 ;  /* 0x000000b99bbb7211 */ /* 0x000fe200030f0eff */
[----:B------:R-:W-:Y:S01]  /*aed0*/  IMAD R155, R68, 0x33, RZ ;  /* 0x00000033449b7824 */ /* 0x000fe200078e02ff */
[C---:B------:R-:W-:Y:S02]  /*aee0*/  IADD3 R78, P3, PT, R70.reuse, R152, RZ ;  /* 0x00000098464e7210 */ /* 0x040fe40007f7e0ff */
[C---:B------:R-:W-:Y:S02]  /*aef0*/  IADD3 R80, P4, PT, R70.reuse, R150, RZ ;  /* 0x0000009646507210 */ /* 0x040fe40007f9e0ff */
[C---:B------:R-:W-:Y:S02]  /*af00*/  IADD3 R82, P5, PT, R70.reuse, R151, RZ ;  /* 0x0000009746527210 */ /* 0x040fe40007fbe0ff */
[----:B------:R-:W-:-:S02]  /*af10*/  IADD3 R84, P6, PT, R70, R153, RZ ;  /* 0x0000009946547210 */ /* 0x000fc40007fde0ff */
[-C--:B------:R-:W-:Y:S01]  /*af20*/  LEA.HI.X.SX32 R77, R152, R185.reuse, 0x1, P3 ;  /* 0x000000b9984d7211 */ /* 0x080fe200018f0eff */
[----:B------:R-:W-:Y:S01]  /*af30*/  IMAD R152, R68, 0x32, RZ ;  /* 0x0000003244987824 */ /* 0x000fe200078e02ff */
[-C--:B------:R-:W-:Y:S01]  /*af40*/  LEA.HI.X.SX32 R79, R150, R185.reuse, 0x1, P4 ;  /* 0x000000b9964f7211 */ /* 0x080fe200020f0eff */
[C---:B------:R-:W-:Y:S01]  /*af50*/  IMAD R150, R68.reuse, 0x31, RZ ;  /* 0x0000003144967824 */ /* 0x040fe200078e02ff */
[----:B------:R-:W-:Y:S01]  /*af60*/  LEA.HI.X.SX32 R81, R151, R185, 0x1, P5 ;  /* 0x000000b997517211 */ /* 0x000fe200028f0eff */
[----:B------:R-:W-:Y:S01]  /*af70*/  IMAD R151, R68, 0x30, RZ ;  /* 0x0000003044977824 */ /* 0x000fe200078e02ff */
[----:B------:R-:W-:Y:S02]  /*af80*/  IADD3 R86, P3, PT, R70, R155, RZ ;  /* 0x0000009b46567210 */ /* 0x000fe40007f7e0ff */
[-C--:B------:R-:W-:Y:S01]  /*af90*/  LEA.HI.X.SX32 R83, R153, R185.reuse, 0x1, P6 ;  /* 0x000000b999537211 */ /* 0x080fe200030f0eff */
[C---:B------:R-:W-:Y:S01]  /*afa0*/  IMAD R153, R68.reuse, 0x2f, RZ ;  /* 0x0000002f44997824 */ /* 0x040fe200078e02ff */
[----:B------:R-:W-:Y:S01]  /*afb0*/  LEA.HI.X.SX32 R85, R155, R185, 0x1, P3 ;  /* 0x000000b99b557211 */ /* 0x000fe200018f0eff */
[----:B------:R-:W-:Y:S01]  /*afc0*/  IMAD R155, R68, 0x2e, RZ ;  /* 0x0000002e449b7824 */ /* 0x000fe200078e02ff */
[----:B------:R-:W-:-:S02]  /*afd0*/  IADD3 R88, P4, PT, R70, R152, RZ ;  /* 0x0000009846587210 */ /* 0x000fc40007f9e0ff */
[C---:B------:R-:W-:Y:S02]  /*afe0*/  IADD3 R90, P5, PT, R70.reuse, R150, RZ ;  /* 0x00000096465a7210 */ /* 0x040fe40007fbe0ff */
        /* <DEDUP_REMOVED lines=40> */
[C---:B------:R-:W-:Y:S01]  /*b270*/  IMAD.SHL.U32 R153, R68.reuse, 0x20, RZ ;  /* 0x0000002044997824 */ /* 0x040fe200078e00ff */
[----:B------:R-:W-:Y:S01]  /*b280*/  LEA.HI.X.SX32 R115, R155, R185, 0x1, P6 ;  /* 0x000000b99b737211 */ /* 0x000fe200030f0eff */
[----:B------:R-:W-:Y:S01]  /*b290*/  IMAD R155, R68, 0x1f, RZ ;  /* 0x0000001f449b7824 */ /* 0x000fe200078e02ff */
[----:B------:R-:W-:Y:S02]  /*b2a0*/  SHF.L.U64.HI R8, R19, 0x2, R22 ;  /* 0x0000000213087819 */ /* 0x000fe40000010216 */
[C---:B------:R-:W-:Y:S02]  /*b2b0*/  IADD3 R118, P3, PT, R70.reuse, R152, RZ ;  /* 0x0000009846767210 */ /* 0x040fe40007f7e0ff */
[C---:B------:R-:W-:Y:S02]  /*b2c0*/  IADD3 R120, P4, PT, R70.reuse, R150, RZ ;  /* 0x0000009646787210 */ /* 0x040fe40007f9e0ff */
[----:B------:R-:W-:-:S02]  /*b2d0*/  IADD3 R122, P5, PT, R70, R151, RZ ;  /* 0x00000097467a7210 */ /* 0x000fc40007fbe0ff */
[----:B------:R-:W-:Y:S01]  /*b2e0*/  IADD3 R124, P6, PT, R70, R153, RZ ;  /* 0x00000099467c7210 */ /* 0x000fe20007fde0ff */
[----:B------:R-:W-:Y:S01]  /*b2f0*/  IMAD.SHL.U32 R19, R19, 0x4, RZ ;  /* 0x0000000413137824 */ /* 0x000fe200078e00ff */
[-C--:B------:R-:W-:Y:S01]  /*b300*/  LEA.HI.X.SX32 R117, R152, R185.reuse, 0x1, P3 ;  /* 0x000000b998757211 */ /* 0x080fe200018f0eff */
[----:B------:R1:W-:Y:S01]  /*b310*/  STL [R1+0x34], R8 ;  /* 0x0000340801007387 */ /* 0x0003e20000100800 */
[-C--:B------:R-:W-:Y:S01]  /*b320*/  LEA.HI.X.SX32 R119, R150, R185.reuse, 0x1, P4 ;  /* 0x000000b996777211 */ /* 0x080fe200020f0eff */
[C---:B------:R-:W-:Y:S01]  /*b330*/  IMAD R152, R68.reuse, 0x1e, RZ ;  /* 0x0000001e44987824 */ /* 0x040fe200078e02ff */
[----:B------:R-:W-:Y:S01]  /*b340*/  LEA.HI.X.SX32 R121, R151, R185, 0x1, P5 ;  /* 0x000000b997797211 */ /* 0x000fe200028f0eff */
[----:B------:R-:W-:Y:S01]  /*b350*/  IMAD R150, R68, 0x1d, RZ ;  /* 0x0000001d44967824 */ /* 0x000fe200078e02ff */
[----:B------:R-:W-:Y:S01]  /*b360*/  IADD3 R126, P3, PT, R70, R155, RZ ;  /* 0x0000009b467e7210 */ /* 0x000fe20007f7e0ff */
[C---:B------:R-:W-:Y:S01]  /*b370*/  IMAD R151, R68.reuse, 0x1c, RZ ;  /* 0x0000001c44977824 */ /* 0x040fe200078e02ff */
[----:B------:R-:W-:Y:S01]  /*b380*/  LEA.HI.X.SX32 R123, R153, R185, 0x1, P6 ;  /* 0x000000b9997b7211 */ /* 0x000fe200030f0eff */
[----:B------:R-:W-:-:S02]  /*b390*/  IMAD R153, R68, 0x1b, RZ ;  /* 0x0000001b44997824 */ /* 0x000fc400078e02ff */
[----:B-1----:R-:W-:Y:S01]  /*b3a0*/  IMAD.SHL.U32 R8, R16, 0x4, RZ ;  /* 0x0000000410087824 */ /* 0x002fe200078e00ff */
[----:B------:R-:W-:Y:S01]  /*b3b0*/  STL [R1+0x30], R19 ;  /* 0x0000301301007387 */ /* 0x000fe20000100800 */
[----:B------:R-:W-:Y:S01]  /*b3c0*/  LEA.HI.X.SX32 R125, R155, R185, 0x1, P3 ;  /* 0x000000b99b7d7211 */ /* 0x000fe200018f0eff */
[----:B------:R-:W-:Y:S01]  /*b3d0*/  IMAD R155, R68, 0x1a, RZ ;  /* 0x0000001a449b7824 */ /* 0x000fe200078e02ff */
[----:B------:R-:W-:Y:S01]  /*b3e0*/  SHF.L.U64.HI R16, R13, 0x2, R20 ;  /* 0x000000020d107819 */ /* 0x000fe20000010214 */
[----:B------:R1:W-:Y:S01]  /*b3f0*/  STL [R1+0x2c], R9 ;  /* 0x00002c0901007387 */ /* 0x0003e20000100800 */
[C---:B------:R-:W-:Y:S02]  /*b400*/  IADD3 R128, P4, PT, R70.reuse, R152, RZ ;  /* 0x0000009846807210 */ /* 0x040fe40007f9e0ff */
[C---:B------:R-:W-:Y:S01]  /*b410*/  IADD3 R130, P5, PT, R70.reuse, R150, RZ ;  /* 0x0000009646827210 */ /* 0x040fe20007fbe0ff */
[----:B------:R2:W-:Y:S01]  /*b420*/  STL [R1+0x28], R8 ;  /* 0x0000280801007387 */ /* 0x0005e20000100800 */
[----:B------:R-:W-:-:S02]  /*b430*/  IADD3 R132, P6, PT, R70, R151, RZ ;  /* 0x0000009746847210 */ /* 0x000fc40007fde0ff */
[----:B------:R-:W-:Y:S01]  /*b440*/  IADD3 R134, P3, PT, R70, R153, RZ ;  /* 0x0000009946867210 */ /* 0x000fe20007f7e0ff */
[----:B-1----:R-:W-:Y:S01]  /*b450*/  IMAD.SHL.U32 R9, R13, 0x4, RZ ;  /* 0x000000040d097824 */ /* 0x002fe200078e00ff */
[-C--:B------:R-:W-:Y:S02]  /*b460*/  LEA.HI.X.SX32 R127, R152, R185.reuse, 0x1, P4 ;  /* 0x000000b9987f7211 */ /* 0x080fe400020f0eff */
[----:B--2---:R-:W-:Y:S01]  /*b470*/  SHF.L.U64.HI R8, R12, 0x2, R18 ;  /* 0x000000020c087819 */ /* 0x004fe20000010212 */
[----:B------:R-:W-:Y:S01]  /*b480*/  STL [R1+0x24], R16 ;  /* 0x0000241001007387 */ /* 0x000fe20000100800 */
[-C--:B------:R-:W-:Y:S01]  /*b490*/  LEA.HI.X.SX32 R129, R150, R185.reuse, 0x1, P5 ;  /* 0x000000b996817211 */ /* 0x080fe200028f0eff */
[C---:B------:R-:W-:Y:S01]  /*b4a0*/  IMAD R152, R68.reuse, 0x19, RZ ;  /* 0x0000001944987824 */ /* 0x040fe200078e02ff */
[----:B------:R-:W-:Y:S01]  /*b4b0*/  LEA.HI.X.SX32 R131, R151, R185, 0x1, P6 ;  /* 0x000000b997837211 */ /* 0x000fe200030f0eff */
[----:B------:R-:W-:Y:S01]  /*b4c0*/  IMAD R150, R68, 0x18, RZ ;  /* 0x0000001844967824 */ /* 0x000fe200078e02ff */
[----:B------:R-:W-:Y:S01]  /*b4d0*/  IADD3 R136, P4, PT, R70, R155, RZ ;  /* 0x0000009b46887210 */ /* 0x000fe20007f9e0ff */
[----:B------:R-:W-:Y:S01]  /*b4e0*/  IMAD R151, R68, 0x17, RZ ;  /* 0x0000001744977824 */ /* 0x000fe200078e02ff */
[----:B------:R-:W-:Y:S01]  /*b4f0*/  LEA.HI.X.SX32 R133, R153, R185, 0x1, P3 ;  /* 0x000000b999857211 */ /* 0x000fe200018f0eff */
[----:B------:R-:W-:Y:S01]  /*b500*/  IMAD.SHL.U32 R12, R12, 0x4, RZ ;  /* 0x000000040c0c7824 */ /* 0x000fe200078e00ff */
[----:B------:R1:W-:Y:S01]  /*b510*/  STL [R1+0x20], R9 ;  /* 0x0000200901007387 */ /* 0x0003e20000100800 */
[----:B------:R-:W-:-:S03]  /*b520*/  IMAD R153, R68, 0x16, RZ ;  /* 0x0000001644997824 */ /* 0x000fc600078e02ff */
[----:B------:R2:W-:Y:S01]  /*b530*/  STL [R1+0x1c], R8 ;  /* 0x00001c0801007387 */ /* 0x0005e20000100800 */
[----:B------:R-:W-:Y:S01]  /*b540*/  LEA.HI.X.SX32 R135, R155, R185, 0x1, P4 ;  /* 0x000000b99b877211 */ /* 0x000fe200020f0eff */
[C---:B------:R-:W-:Y:S01]  /*b550*/  IMAD R155, R68.reuse, 0x15, RZ ;  /* 0x00000015449b7824 */ /* 0x040fe200078e02ff */
[C---:B-1----:R-:W-:Y:S01]  /*b560*/  SHF.L.U64.HI R9, R11.reuse, 0x2, R17 ;  /* 0x000000020b097819 */ /* 0x042fe20000010211 */
[----:B------:R-:W-:Y:S02]  /*b570*/  IMAD R157, R68, 0x14, RZ ;  /* 0x00000014449d7824 */ /* 0x000fe400078e02ff */
[----:B--2---:R-:W-:Y:S01]  /*b580*/  IMAD.SHL.U32 R8, R11, 0x4, RZ ;  /* 0x000000040b087824 */ /* 0x004fe200078e00ff */
[C---:B------:R-:W-:Y:S01]  /*b590*/  IADD3 R138, P5, PT, R70.reuse, R152, RZ ;  /* 0x00000098468a7210 */ /* 0x040fe20007fbe0ff */
[----:B------:R-:W-:Y:S01]  /*b5a0*/  STL [R1+0x18], R12 ;  /* 0x0000180c01007387 */ /* 0x000fe20000100800 */
[C---:B------:R-:W-:Y:S02]  /*b5b0*/  IADD3 R140, P6, PT, R70.reuse, R150, RZ ;  /* 0x00000096468c7210 */ /* 0x040fe40007fde0ff */
[C---:B------:R-:W-:Y:S01]  /*b5c0*/  IADD3 R142, P3, PT, R70.reuse, R151, RZ ;  /* 0x00000097468e7210 */ /* 0x040fe20007f7e0ff */
[----:B------:R1:W-:Y:S01]  /*b5d0*/  STL [R1+0x14], R9 ;  /* 0x0000140901007387 */ /* 0x0003e20000100800 */
[----:B------:R-:W-:-:S02]  /*b5e0*/  IADD3 R144, P4, PT, R70, R153, RZ ;  /* 0x0000009946907210 */ /* 0x000fc40007f9e0ff */
[----:B------:R-:W-:Y:S01]  /*b5f0*/  SHF.L.U64.HI R11, R10, 0x2, R15 ;  /* 0x000000020a0b7819 */ /* 0x000fe2000001020f */
[----:B------:R2:W-:Y:S01]  /*b600*/  STL [R1+0x10], R8 ;  /* 0x0000100801007387 */ /* 0x0005e20000100800 */
[-C--:B------:R-:W-:Y:S02]  /*b610*/  LEA.HI.X.SX32 R137, R152, R185.reuse, 0x1, P5 ;  /* 0x000000b998897211 */ /* 0x080fe400028f0eff */
[-C--:B------:R-:W-:Y:S01]  /*b620*/  LEA.HI.X.SX32 R139, R150, R185.reuse, 0x1, P6 ;  /* 0x000000b9968b7211 */ /* 0x080fe200030f0eff */
[----:B-1----:R-:W-:Y:S01]  /*b630*/  IMAD.SHL.U32 R9, R10, 0x4, RZ ;  /* 0x000000040a097824 */ /* 0x002fe200078e00ff */
[----:B------:R-:W-:Y:S01]  /*b640*/  LEA.HI.X.SX32 R141, R151, R185, 0x1, P3 ;  /* 0x000000b9978d7211 */ /* 0x000fe200018f0eff */
[----:B------:R-:W-:Y:S01]  /*b650*/  IMAD R151, R68, 0x12, RZ ;  /* 0x0000001244977824 */ /* 0x000fe200078e02ff */
[C---:B--2---:R-:W-:Y:S01]  /*b660*/  SHF.L.U64.HI R8, R6.reuse, 0x2, R14 ;  /* 0x0000000206087819 */ /* 0x044fe2000001020e */
[----:B------:R-:W-:Y:S01]  /*b670*/  IMAD.SHL.U32 R6, R6, 0x4, RZ ;  /* 0x0000000406067824 */ /* 0x000fe200078e00ff */
[C---:B------:R-:W-:Y:S01]  /*b680*/  IADD3 R146, P5, PT, R70.reuse, R155, RZ ;  /* 0x0000009b46927210 */ /* 0x040fe20007fbe0ff */
[----:B------:R-:W-:Y:S01]  /*b690*/  STL [R1+0xc], R11 ;  /* 0x00000c0b01007387 */ /* 0x000fe20000100800 */
[----:B------:R-:W-:-:S02]  /*b6a0*/  IADD3 R148, P6, PT, R70, R157, RZ ;  /* 0x0000009d46947210 */ /* 0x000fc40007fde0ff */
[-C--:B------:R-:W-:Y:S01]  /*b6b0*/  LEA.HI.X.SX32 R143, R153, R185.reuse, 0x1, P4 ;  /* 0x000000b9998f7211 */ /* 0x080fe200020f0eff */
[C---:B------:R-:W-:Y:S01]  /*b6c0*/  IMAD R153, R68.reuse, 0x11, RZ ;  /* 0x0000001144997824 */ /* 0x040fe200078e02ff */
[----:B------:R-:W-:Y:S01]  /*b6d0*/  STL [R1+0x8], R9 ;  /* 0x0000080901007387 */ /* 0x000fe20000100800 */
[-C--:B------:R-:W-:Y:S01]  /*b6e0*/  LEA.HI.X.SX32 R145, R155, R185.reuse, 0x1, P5 ;  /* 0x000000b99b917211 */ /* 0x080fe200028f0eff */
[----:B------:R-:W-:Y:S01]  /*b6f0*/  IMAD.SHL.U32 R155, R68, 0x10, RZ ;  /* 0x00000010449b7824 */ /* 0x000fe200078e00ff */
[----:B------:R-:W-:Y:S01]  /*b700*/  LEA.HI.X.SX32 R147, R157, R185, 0x1, P6 ;  /* 0x000000b99d937211 */ /* 0x000fe200030f0eff */
[----:B------:R-:W-:Y:S01]  /*b710*/  STL [R1+0x4], R8 ;  /* 0x0000040801007387 */ /* 0x000fe20000100800 */
[----:B------:R-:W-:Y:S01]  /*b720*/  IADD3 R150, P3, PT, R70, R149, RZ ;  /* 0x0000009546967210 */ /* 0x000fe20007f7e0ff */
[----:B------:R-:W-:Y:S01]  /*b730*/  IMAD R157, R68, 0xf, RZ ;  /* 0x0000000f449d7824 */ /* 0x000fe200078e02ff */
[C---:B------:R-:W-:Y:S01]  /*b740*/  IADD3 R152, P4, PT, R70.reuse, R151, RZ ;  /* 0x0000009746987210 */ /* 0x040fe20007f9e0ff */
[----:B------:R1:W-:Y:S01]  /*b750*/  STL [R1], R6 ;  /* 0x0000000601007387 */ /* 0x0003e20000100800 */
[----:B------:R-:W-:-:S02]  /*b760*/  IADD3 R154, P5, PT, R70, R153, RZ ;  /* 0x00000099469a7210 */ /* 0x000fc40007fbe0ff */
[----:B------:R-:W-:Y:S01]  /*b770*/  SHF.L.U64.HI R246, R245, 0x2, R7 ;  /* 0x00000002f5f67819 */ /* 0x000fe20000010207 */
[----:B------:R-:W-:Y:S01]  /*b780*/  VIADD R7, R5, 0xfffffffc ;  /* 0xfffffffc05077836 */ /* 0x000fe20000000000 */
[-C--:B------:R-:W-:Y:S02]  /*b790*/  LEA.HI.X.SX32 R149, R149, R185.reuse, 0x1, P3 ;  /* 0x000000b995957211 */ /* 0x080fe400018f0eff */
[----:B-1----:R-:W-:Y:S02]  /*b7a0*/  VIMNMX R6, PT, PT, R5, 0x2, !PT ;  /* 0x0000000205067848 */ /* 0x002fe40007fe0100 */
[----:B------:R-:W-:Y:S02]  /*b7b0*/  LEA.HI.X.SX32 R151, R151, R185, 0x1, P4 ;  /* 0x000000b997977211 */ /* 0x000fe400020f0eff */
[----:B------:R-:W-:Y:S01]  /*b7c0*/  IADD3 R156, P6, PT, R70, R155, RZ ;  /* 0x0000009b469c7210 */ /* 0x000fe20007fde0ff */
[----:B------:R-:W-:Y:S01]  /*b7d0*/  VIADD R5, R6, 0xffffffff ;  /* 0xffffffff06057836 */ /* 0x000fe20000000000 */
[----:B------:R-:W-:-:S02]  /*b7e0*/  IADD3 R158, P3, PT, R70, R157, RZ ;  /* 0x0000009d469e7210 */ /* 0x000fc40007f7e0ff */
[C---:B------:R-:W-:Y:S02]  /*b7f0*/  IADD3 R160, P4, PT, R70.reuse, R159, RZ ;  /* 0x0000009f46a07210 */ /* 0x040fe40007f9e0ff */
[----:B------:R-:W-:Y:S02]  /*b800*/  LEA.HI.X.SX32 R153, R153, R185, 0x1, P5 ;  /* 0x000000b999997211 */ /* 0x000fe400028f0eff */
[----:B------:R-:W-:Y:S01]  /*b810*/  IADD3 R162, P5, PT, R70, R161, RZ ;  /* 0x000000a146a27210 */ /* 0x000fe20007fbe0ff */
[----:B------:R1:W-:Y:S01]  /*b820*/  STL [R1+0x38], R5 ;  /* 0x0000380501007387 */ /* 0x0003e20000100800 */
[-C--:B------:R-:W-:Y:S02]  /*b830*/  LEA.HI.X.SX32 R155, R155, R185.reuse, 0x1, P6 ;  /* 0x000000b99b9b7211 */ /* 0x080fe400030f0eff */
[-C--:B------:R-:W-:Y:S02]  /*b840*/  LEA.HI.X.SX32 R157, R157, R185.reuse, 0x1, P3 ;  /* 0x000000b99d9d7211 */ /* 0x080fe400018f0eff */
[----:B------:R-:W-:-:S02]  /*b850*/  LEA.HI.X.SX32 R159, R159, R185, 0x1, P4 ;  /* 0x000000b99f9f7211 */ /* 0x000fc400020f0eff */
[C---:B------:R-:W-:Y:S02]  /*b860*/  IADD3 R164, P6, PT, R70.reuse, R163, RZ ;  /* 0x000000a346a47210 */ /* 0x040fe40007fde0ff */
[C---:B------:R-:W-:Y:S02]  /*b870*/  IADD3 R166, P3, PT, R70.reuse, R165, RZ ;  /* 0x000000a546a67210 */ /* 0x040fe40007f7e0ff */
[C---:B------:R-:W-:Y:S02]  /*b880*/  IADD3 R168, P4, PT, R70.reuse, R167, RZ ;  /* 0x000000a746a87210 */ /* 0x040fe40007f9e0ff */
[----:B------:R-:W-:Y:S02]  /*b890*/  LEA.HI.X.SX32 R161, R161, R185, 0x1, P5 ;  /* 0x000000b9a1a17211 */ /* 0x000fe400028f0eff */
        /* <DEDUP_REMOVED lines=8> */
[C---:B------:R-:W-:Y:S02]  /*b920*/  IADD3 R180, P5, PT, R70.reuse, R68, RZ ;  /* 0x0000004446b47210 */ /* 0x040fe40007fbe0ff */
[-C--:B------:R-:W-:Y:S02]  /*b930*/  LEA.HI.X.SX32 R171, R171, R185.reuse, 0x1, P6 ;  /* 0x000000b9abab7211 */ /* 0x080fe400030f0eff */
[-C--:B------:R-:W-:Y:S02]  /*b940*/  LEA.HI.X.SX32 R173, R173, R185.reuse, 0x1, P3 ;  /* 0x000000b9adad7211 */ /* 0x080fe400018f0eff */
[----:B------:R-:W-:Y:S02]  /*b950*/  LEA.HI.X.SX32 R175, R175, R185, 0x1, P4 ;  /* 0x000000b9afaf7211 */ /* 0x000fe400020f0eff */
[----:B------:R-:W-:Y:S02]  /*b960*/  IADD3 R178, P6, PT, R70, R177, RZ ;  /* 0x000000b146b27210 */ /* 0x000fe40007fde0ff */
[----:B------:R-:W-:-:S02]  /*b970*/  LEA.HI.X.SX32 R179, R68, R185, 0x1, P5 ;  /* 0x000000b944b37211 */ /* 0x000fc400028f0eff */
[C---:B------:R-:W-:Y:S02]  /*b980*/  IADD3 R182, P3, PT, R70.reuse, R181, RZ ;  /* 0x000000b546b67210 */ /* 0x040fe40007f7e0ff */
[C---:B------:R-:W-:Y:S02]  /*b990*/  IADD3 R184, P4, PT, R70.reuse, R183, RZ ;  /* 0x000000b746b87210 */ /* 0x040fe40007f9e0ff */
[C---:B------:R-:W-:Y:S02]  /*b9a0*/  IADD3 R186, P5, PT, R70.reuse, R4, RZ ;  /* 0x0000000446ba7210 */ /* 0x040fe40007fbe0ff */
[-C--:B------:R-:W-:Y:S02]  /*b9b0*/  LEA.HI.X.SX32 R177, R177, R185.reuse, 0x1, P6 ;  /* 0x000000b9b1b17211 */ /* 0x080fe400030f0eff */
[----:B------:R-:W-:Y:S02]  /*b9c0*/  SHF.L.U64.HI R70, R70, 0x2, R185 ;  /* 0x0000000246467819 */ /* 0x000fe400000102b9 */
[----:B------:R-:W-:-:S02]  /*b9d0*/  LEA.HI.X.SX32 R181, R181, R185, 0x1, P3 ;  /* 0x000000b9b5b57211 */ /* 0x000fc400018f0eff */
[-C--:B------:R-:W-:Y:S02]  /*b9e0*/  LEA.HI.X.SX32 R183, R183, R185.reuse, 0x1, P4 ;  /* 0x000000b9b7b77211 */ /* 0x080fe400020f0eff */
[----:B------:R-:W-:Y:S01]  /*b9f0*/  LEA.HI.X.SX32 R185, R4, R185, 0x1, P5 ;  /* 0x000000b904b97211 */ /* 0x000fe200028f0eff */
[----:B------:R-:W-:Y:S01]  /*ba00*/  IMAD.MOV.U32 R4, RZ, RZ, RZ ;  /* 0x000000ffff047224 */ /* 0x000fe200078e00ff */
[----:B------:R-:W-:Y:S01]  /*ba10*/  SHF.L.U64.HI R238, R237, 0x2, R238 ;  /* 0x00000002edee7819 */ /* 0x000fe200000102ee */
[----:B------:R-:W-:Y:S01]  /*ba20*/  IMAD.MOV.U32 R68, RZ, RZ, RZ ;  /* 0x000000ffff447224 */ /* 0x000fe200078e00ff */
[----:B------:R-:W-:Y:S01]  /*ba30*/  SHF.L.U64.HI R236, R235, 0x2, R236 ;  /* 0x00000002ebec7819 */ /* 0x000fe200000102ec */
[----:B------:R-:W-:Y:S01]  /*ba40*/  IMAD.SHL.U32 R245, R245, 0x4, RZ ;  /* 0x00000004f5f57824 */ /* 0x000fe200078e00ff */
        /* <DEDUP_REMOVED lines=157> */
[----:B------:R-:W-:-:S02]  /*c420*/  IMAD.SHL.U32 R178, R178, 0x4, RZ ;  /* 0x00000004b2b27824 */ /* 0x000fc400078e00ff */
[----:B------:R-:W-:Y:S02]  /*c430*/  IMAD.SHL.U32 R180, R180, 0x4, RZ ;  /* 0x00000004b4b47824 */ /* 0x000fe400078e00ff */
[----:B------:R-:W-:Y:S02]  /*c440*/  IMAD.SHL.U32 R182, R182, 0x4, RZ ;  /* 0x00000004b6b67824 */ /* 0x000fe400078e00ff */
[----:B------:R-:W-:Y:S02]  /*c450*/  IMAD.SHL.U32 R184, R184, 0x4, RZ ;  /* 0x00000004b8b87824 */ /* 0x000fe400078e00ff */
[----:B------:R-:W-:Y:S01]  /*c460*/  IMAD.SHL.U32 R186, R186, 0x4, RZ ;  /* 0x00000004baba7824 */ /* 0x000fe200078e00ff */
[----:B------:R-:W-:Y:S01]  /*c470*/  UMOV UR26, 0x1 ;  /* 0x00000001001a7882 */ /* 0x000fe20000000000 */
[----:B------:R-:W-:Y:S01]  /*c480*/  UMOV UR27, 0x3 ;  /* 0x00000003001b7882 */ /* 0x000fe20000000000 */
[----:B------:R-:W-:Y:S01]  /*c490*/  UMOV UR5, URZ ;  /* 0x000000ff00057c82 */ /* 0x000fe20008000000 */
[----:B------:R-:W-:Y:S01]  /*c4a0*/  UMOV UR6, URZ ;  /* 0x000000ff00067c82 */ /* 0x000fe20008000000 */
[----:B-1----:R-:W-:-:S05]  /*c4b0*/  UMOV UR7, URZ ;  /* 0x000000ff00077c82 */ /* 0x002fca0008000000 */
.L_x_11:
[----:B------:R-:W-:Y:S01]  /*c4c0*/  IMAD.U32 R4, R4, -0x80000000, RZ ;  /* 0x8000000004047824 */ /* 0x000fe200078e00ff */
[----:B------:R-:W-:-:S03]  /*c4d0*/  UIADD3 UR6, UPT, UPT, UR6, 0x1, URZ ;  /* 0x0000000106067890 */ /* 0x000fc6000fffe0ff */
[----:B------:R-:W1:Y:S01]  /*c4e0*/  SYNCS.PHASECHK.TRANS64.TRYWAIT P3, [UR8], R4 ;  /* 0x00000004ff0075a7 */ /* 0x000e620008061108 */
[----:B------:R-:W-:-:S04]  /*c4f0*/  UISETP.GT.AND UP1, UPT, UR6, 0x2, UPT ;  /* 0x000000020600788c */ /* 0x000fc8000bf24270 */
[----:B------:R-:W-:-:S04]  /*c500*/  USEL UR6, UR6, URZ, !UP1 ;  /* 0x000000ff06067287 */ /* 0x000fc8000c800000 */
[----:B------:R-:W-:Y:S01]  /*c510*/  ULEA UR4, UR6, UR11, 0xf ;  /* 0x0000000b06047291 */ /* 0x000fe2000f8e78ff */
[----:B-1----:R-:W-:Y:S11]  /*c520*/  @!P3 BRA `(.L_x_9) ;  /* 0x0000004400c8b947 */ /* 0x002ff60003800000 */
.L_x_17:
[----:B------:R-:W-:-:S04]  /*c530*/  DEPBAR.LE SB0, 0x4 ;  /* 0x000081000000791a */ /* 0x000fc80000000000 */
[----:B------:R-:W-:Y:S01]  /*c540*/  LEA R188, R2, UR4, 0x8 ;  /* 0x0000000402bc7c11 */ /* 0x000fe2000f8e40ff */
[----:B------:R-:W-:Y:S01]  /*c550*/  BAR.SYNC.DEFER_BLOCKING 0x0 ;  /* 0x0000000000007b1d */ /* 0x000fe20000010000 */
[----:B------:R-:W-:Y:S02]  /*c560*/  UIADD3 UR5, UPT, UPT, UR5, 0x1, URZ ;  /* 0x0000000105057890 */ /* 0x000fe4000fffe0ff */
[----:B------:R-:W-:Y:S02]  /*c570*/  ULEA UR8, UR26, UR11, 0x3 ;  /* 0x0000000b1a087291 */ /* 0x000fe4000f8e18ff */
[----:B------:R-:W-:Y:S02]  /*c580*/  UISETP.GT.AND UP1, UPT, UR5, 0x3, UPT ;  /* 0x000000030500788c */ /* 0x000fe4000bf24270 */
[----:B------:R-:W-:Y:S02]  /*c590*/  UIADD3 UR8, UPT, UPT, UR8, 0x28000, URZ ;  /* 0x0002800008087890 */ /* 0x000fe4000fffe0ff */
[----:B------:R-:W-:Y:S01]  /*c5a0*/  USEL UR5, UR5, URZ, !UP1 ;  /* 0x000000ff05057287 */ /* 0x000fe2000c800000 */
[----:B------:R-:W-:Y:S01]  /*c5b0*/  UMOV UR4, UR7 ;  /* 0x0000000700047c82 */ /* 0x000fe20008000000 */
[----:B------:R-:W-:Y:S04]  /*c5c0*/  LDS.128 R4, [R188] ;  /* 0x00000000bc047984 */ /* 0x000fe80000000c00 */
        /* <DEDUP_REMOVED lines=15> */
[----:B-1----:R1:W-:Y:S01]  /*c6c0*/  STTM.x64 tmem[UR12+0x40], R4 ;  /* 0x00004004000079ed */ /* 0x0023e2000834000c */
[----:B------:R-:W2:Y:S02]  /*c6d0*/  FENCE.VIEW.ASYNC.T ;  /* 0x00000000000073c6 */ /* 0x000ea40000000200 */
[----:B--2---:R-:W-:Y:S06]  /*c6e0*/  BAR.SYNC.DEFER_BLOCKING 0x0 ;  /* 0x0000000000007b1d */ /* 0x004fec0000010000 */
[----:B------:R-:W-:Y:S05]  /*c6f0*/  @P0 BRA `(.L_x_10) ;  /* 0x0000000000dc0947 */ /* 0x000fea0003800000 */
[----:B------:R-:W-:Y:S01]  /*c700*/  ULEA UR9, UR5, UR11, 0xe ;  /* 0x0000000b05097291 */ /* 0x000fe2000f8e70ff */
[----:B------:R-:W-:Y:S01]  /*c710*/  UMOV UR7, URZ ;  /* 0x000000ff00077c82 */ /* 0x000fe20008000000 */
[----:B------:R-:W-:Y:S02]  /*c720*/  UIADD3 UR30, UPT, UPT, UR10, 0x48, URZ ;  /* 0x000000480a1e7890 */ /* 0x000fe4000fffe0ff */
[----:B------:R-:W-:Y:S02]  /*c730*/  UIADD3 UR9, UPT, UPT, UR9, 0x18000, URZ ;  /* 0x0001800009097890 */ /* 0x000fe4000fffe0ff */
[----:B------:R-:W-:Y:S02]  /*c740*/  UIADD3 UR31, UPT, UPT, UR10, 0x50, URZ ;  /* 0x000000500a1f7890 */ /* 0x000fe4000fffe0ff */
[----:B------:R-:W-:Y:S02]  /*c750*/  USHF.R.U32.HI UR9, URZ, 0x4, UR9 ;  /* 0x00000004ff097899 */ /* 0x000fe40008011609 */
[----:B------:R-:W-:-:S02]  /*c760*/  UIADD3 UR46, UPT, UPT, UR10, 0x58, URZ ;  /* 0x000000580a2e7890 */ /* 0x000fc4000fffe0ff */
[----:B------:R-:W-:Y:S02]  /*c770*/  USGXT.U32 UR18, UR9, 0xe ;  /* 0x0000000e0912789a */ /* 0x000fe40008000000 */
[----:B------:R-:W-:Y:S02]  /*c780*/  UIADD3 UR47, UPT, UPT, UR10, 0x60, URZ ;  /* 0x000000600a2f7890 */ /* 0x000fe4000fffe0ff */
[----:B------:R-:W-:Y:S02]  /*c790*/  UIADD3 UR20, UP1, UPT, UR18, 0x2, URZ ;  /* 0x0000000212147890 */ /* 0x000fe4000ff3e0ff */
[----:B------:R-:W-:Y:S02]  /*c7a0*/  UIADD3 UR48, UPT, UPT, UR10, 0x68, URZ ;  /* 0x000000680a307890 */ /* 0x000fe4000fffe0ff */
[----:B------:R-:W-:Y:S02]  /*c7b0*/  UIADD3.X UR21, UPT, UPT, UR7, 0x40004040, URZ, UP1, !UPT ;  /* 0x4000404007157890 */ /* 0x000fe40008ffe4ff */
[----:B------:R-:W-:-:S02]  /*c7c0*/  UIADD3 UR38, UP1, UPT, UR20, 0x2, URZ ;  /* 0x0000000214267890 */ /* 0x000fc4000ff3e0ff */
[----:B------:R-:W-:Y:S02]  /*c7d0*/  UIADD3 UR40, UP2, UPT, UR20, 0x4, URZ ;  /* 0x0000000414287890 */ /* 0x000fe4000ff5e0ff */
[----:B------:R-:W-:Y:S02]  /*c7e0*/  UIADD3 UR42, UP3, UPT, UR20, 0x1fe, URZ ;  /* 0x000001fe142a7890 */ /* 0x000fe4000ff7e0ff */
[----:B------:R-:W-:Y:S02]  /*c7f0*/  UIADD3 UR44, UP4, UPT, UR20, 0x200, URZ ;  /* 0x00000200142c7890 */ /* 0x000fe4000ff9e0ff */
[----:B------:R-:W-:Y:S02]  /*c800*/  UIADD3 UR22, UP5, UPT, UR20, 0x202, URZ ;  /* 0x0000020214167890 */ /* 0x000fe4000ffbe0ff */
[----:B------:R-:W-:Y:S02]  /*c810*/  UIADD3.X UR39, UPT, UPT, UR21, URZ, URZ, UP1, !UPT ;  /* 0x000000ff15277290 */ /* 0x000fe40008ffe4ff */
[----:B------:R-:W-:-:S02]  /*c820*/  UIADD3 UR24, UP6, UPT, UR20, 0x204, URZ ;  /* 0x0000020414187890 */ /* 0x000fc4000ffde0ff */
[----:B------:R-:W-:Y:S02]  /*c830*/  UIADD3.X UR41, UPT, UPT, UR21, URZ, URZ, UP2, !UPT ;  /* 0x000000ff15297290 */ /* 0x000fe400097fe4ff */
[----:B------:R-:W-:Y:S02]  /*c840*/  UIADD3.X UR43, UPT, UPT, UR21, URZ, URZ, UP3, !UPT ;  /* 0x000000ff152b7290 */ /* 0x000fe40009ffe4ff */
[----:B------:R-:W-:Y:S02]  /*c850*/  UIADD3.X UR45, UPT, UPT, UR21, URZ, URZ, UP4, !UPT ;  /* 0x000000ff152d7290 */ /* 0x000fe4000a7fe4ff */
[----:B------:R-:W-:Y:S02]  /*c860*/  UIADD3 UR49, UPT, UPT, UR10, 0x70, URZ ;  /* 0x000000700a317890 */ /* 0x000fe4000fffe0ff */
[----:B------:R-:W-:Y:S01]  /*c870*/  UIADD3.X UR23, UPT, UPT, UR21, URZ, URZ, UP5, !UPT ;  /* 0x000000ff15177290 */ /* 0x000fe2000affe4ff */
[----:B------:R-:W-:Y:S01]  /*c880*/  UMOV UR14, 0x0 ;  /* 0x00000000000e7882 */ /* 0x000fe20000000000 */
[----:B------:R-:W-:Y:S01]  /*c890*/  UMOV UR15, 0x8100910 ;  /* 0x08100910000f7882 */ /* 0x000fe20000000000 */
[----:B------:R-:W-:Y:S01]  /*c8a0*/  UIADD3 UR54, UPT, UPT, UR10, 0x78, URZ ;  /* 0x000000780a367890 */ /* 0x000fe2000fffe0ff */
[----:B------:R-:W-:Y:S01]  /*c8b0*/  UMOV UR19, 0x40004040 ;  /* 0x4000404000137882 */ /* 0x000fe20000000000 */
[----:B------:R-:W-:Y:S01]  /*c8c0*/  UIADD3.X UR25, UPT, UPT, UR21, URZ, URZ, UP6, !UPT ;  /* 0x000000ff15197290 */ /* 0x000fe2000b7fe4ff */
[----:B------:R2:W-:Y:S01]  /*c8d0*/  UTCHMMA tmem[UR13], gdesc[UR18], tmem[UR10], tmem[UR14], idesc[UR15], UPT ;  /* 0x00ff0e120d0079ea */ /* 0x0005e2000b80000a */
[----:B------:R-:W-:Y:S01]  /*c8e0*/  UMOV UR16, 0x0 ;  /* 0x0000000000107882 */ /* 0x000fe20000000000 */
[----:B------:R-:W-:Y:S01]  /*c8f0*/  UMOV UR17, 0x8100910 ;  /* 0x0810091000117882 */ /* 0x000fe20000000000 */
[----:B------:R-:W-:Y:S01]  /*c900*/  UMOV UR32, 0x0 ;  /* 0x0000000000207882 */ /* 0x000fe20000000000 */
[----:B------:R-:W-:Y:S01]  /*c910*/  UMOV UR33, 0x8100910 ;  /* 0x0810091000217882 */ /* 0x000fe20000000000 */
        /* <DEDUP_REMOVED lines=11> */
[----:B------:R-:W-:Y:S01]  /*c9d0*/  UMOV UR9, URZ ;  /* 0x000000ff00097c82 */ /* 0x000fe20008000000 */
[----:B------:R2:W-:Y:S01]  /*c9e0*/  UTCHMMA tmem[UR47], gdesc[UR42], tmem[UR10], tmem[UR36], idesc[UR37], UPT ;  /* 0x00ff242a2f0079ea */ /* 0x0005e2000b80000a */
[----:B------:R-:W-:Y:S01]  /*c9f0*/  UMOV UR56, 0x0 ;  /* 0x0000000000387882 */ /* 0x000fe20000000000 */
[----:B------:R-:W-:Y:S01]  /*ca00*/  UMOV UR57, 0x8100910 ;  /* 0x0810091000397882 */ /* 0x000fe20000000000 */
[----:B------:R2:W-:Y:S01]  /*ca10*/  UTCHMMA tmem[UR48], gdesc[UR44], tmem[UR10], tmem[UR50], idesc[UR51], UPT ;  /* 0x00ff322c300079ea */ /* 0x0005e2000b80000a */
[----:B------:R-:W-:Y:S01]  /*ca20*/  UMOV UR7, UR8 ;  /* 0x0000000800077c82 */ /* 0x000fe20008000000 */
[----:B------:R2:W-:Y:S01]  /*ca30*/  UTCHMMA tmem[UR49], gdesc[UR22], tmem[UR10], tmem[UR52], idesc[UR53], UPT ;  /* 0x00ff3416310079ea */ /* 0x0005e2000b80000a */
[----:B------:R2:W-:Y:S01]  /*ca40*/  UTCHMMA tmem[UR54], gdesc[UR24], tmem[UR10], tmem[UR56], idesc[UR57], UPT ;  /* 0x00ff3818360079ea */ /* 0x0005e2000b80000a */
[----:B------:R2:W-:Y:S01]  /*ca50*/  UTCBAR [UR7], URZ ;  /* 0x000000ff070073e9 */ /* 0x0005e200080000ff */
[----:B------:R-:W-:Y:S01]  /*ca60*/  NOP ;  /* 0x0000000000007918 */ /* 0x000fe20000000000 */
.L_x_10:
[----:B-1----:R-:W3:Y:S01]  /*ca70*/  LDL R6, [R1+0x4c] ;  /* 0x00004c0001067983 */ /* 0x002ee20000100800 */
[----:B------:R-:W1:Y:S01]  /*ca80*/  LDC R5, c[0x0][0x3a0] ;  /* 0x0000e800ff057b82 */ /* 0x000e620000000800 */
[C---:B------:R-:W-:Y:S02]  /*ca90*/  ISETP.GT.AND P4, PT, R69.reuse, RZ, PT ;  /* 0x000000ff4500720c */ /* 0x040fe40003f84270 */
[----:B------:R-:W-:-:S05]  /*caa0*/  ISETP.GT.AND P6, PT, R69, 0x2, PT ;  /* 0x000000024500780c */ /* 0x000fca0003fc4270 */
[----:B------:R-:W-:Y:S06]  /*cab0*/  BAR.SYNC.DEFER_BLOCKING 0x0 ;  /* 0x0000000000007b1d */ /* 0x000fec0000010000 */
[----:B------:R-:W4:Y:S01]  /*cac0*/  S2R R10, SR_TID.X ;  /* 0x00000000000a7919 */ /* 0x000f220000002100 */
[----:B------:R-:W5:Y:S04]  /*cad0*/  LDL R13, [R1+0x18] ;  /* 0x00001800010d7983 */ /* 0x000f680000100800 */
[----:B--2---:R-:W2:Y:S01]  /*cae0*/  LDL R14, [R1+0x20] ;  /* 0x00002000010e7983 */ /* 0x004ea20000100800 */
[----:B-1----:R-:W-:-:S03]  /*caf0*/  VIADD R5, R5, 0x3f ;  /* 0x0000003f05057836 */ /* 0x002fc60000000000 */
[----:B------:R-:W2:Y:S02]  /*cb00*/  LDL R15, [R1] ;  /* 0x00000000010f7983 */ /* 0x000ea40000100800 */
[----:B------:R-:W-:Y:S02]  /*cb10*/  SHF.R.S32.HI R4, RZ, 0x1f, R5 ;  /* 0x0000001fff047819 */ /* 0x000fe40000011405 */
[----:B------:R-:W2:Y:S02]  /*cb20*/  LDL R12, [R1+0x4] ;  /* 0x00000400010c7983 */ /* 0x000ea40000100800 */
[----:B------:R-:W-:Y:S01]  /*cb30*/  LEA.HI R4, R4, R5, RZ, 0x6 ;  /* 0x0000000504047211 */ /* 0x000fe200078f30ff */
[----:B------:R-:W-:Y:S01]  /*cb40*/  UIADD3 UR27, UPT, UPT, UR27, 0x1, URZ ;  /* 0x000000011b1b7890 */ /* 0x000fe2000fffe0ff */
[----:B------:R-:W2:Y:S02]  /*cb50*/  LDL R16, [R1+0x24] ;  /* 0x0000240001107983 */ /* 0x000ea40000100800 */
[----:B------:R-:W-:-:S02]  /*cb60*/  SHF.R.S32.HI R4, RZ, 0x6, R4 ;  /* 0x00000006ff047819 */ /* 0x000fc40000011404 */
[----:B------:R-:W2:Y:S03]  /*cb70*/  LDL R19, [R1+0x10] ;  /* 0x0000100001137983 */ /* 0x000ea60000100800 */
[----:B------:R-:W-:Y:S01]  /*cb80*/  VIADD R4, R4, 0xfffffffc ;  /* 0xfffffffc04047836 */ /* 0x000fe20000000000 */
[----:B------:R-:W2:Y:S04]  /*cb90*/  LDL R18, [R1+0x14] ;  /* 0x0000140001127983 */ /* 0x000ea80000100800 */
[----:B------:R-:W-:Y:S01]  /*cba0*/  ISETP.GE.AND P3, PT, R68, R4, PT ;  /* 0x000000044400720c */ /* 0x000fe20003f66270 */
[----:B------:R-:W2:Y:S01]  /*cbb0*/  LDL R17, [R1+0x34] ;  /* 0x0000340001117983 */ /* 0x000ea20000100800 */
[----:B------:R-:W-:-:S02]  /*cbc0*/  SEL R4, RZ, 0x4, !P4 ;  /* 0x00000004ff047807 */ /* 0x000fc40006000000 */
[----:B------:R-:W-:Y:S02]  /*cbd0*/  ISETP.GT.AND P4, PT, R69, 0x1, PT ;  /* 0x000000014500780c */ /* 0x000fe40003f84270 */
[----:B------:R-:W-:Y:S02]  /*cbe0*/  SEL R4, R4, RZ, !P3 ;  /* 0x000000ff04047207 */ /* 0x000fe40005800000 */
[----:B------:R-:W-:Y:S02]  /*cbf0*/  SEL R5, RZ, 0x4, !P4 ;  /* 0x00000004ff057807 */ /* 0x000fe40006000000 */
[----:B------:R-:W-:Y:S02]  /*cc00*/  ISETP.NE.U32.AND P5, PT, R4, RZ, PT ;  /* 0x000000ff0400720c */ /* 0x000fe40003fa5070 */
[----:B---3--:R-:W-:Y:S02]  /*cc10*/  IADD3 R4, P4, PT, R73, R6, RZ ;  /* 0x0000000649047210 */ /* 0x008fe40007f9e0ff */
[----:B------:R-:W-:-:S03]  /*cc20*/  SEL R6, R5, RZ, !P3 ;  /* 0x000000ff05067207 */ /* 0x000fc60005800000 */
[----:B------:R-:W-:Y:S01]  /*cc30*/  IMAD.X R5, R71, 0x1, R70, P4 ;  /* 0x0000000147057824 */ /* 0x000fe200020e0646 */
[----:B------:R-:W-:Y:S02]  /*cc40*/  ISETP.NE.U32.AND P4, PT, R6, RZ, PT ;  /* 0x000000ff0600720c */ /* 0x000fe40003f85070 */
[----:B------:R-:W-:-:S03]  /*cc50*/  SEL R6, RZ, 0x4, !P6 ;  /* 0x00000004ff067807 */ /* 0x000fc60007000000 */
[----:B------:R-:W-:Y:S01]  /*cc60*/  @!PT LDS RZ, [RZ] ;  /* 0x00000000fffff984 */ /* 0x000fe20000000800 */
[----:B------:R-:W-:Y:S01]  /*cc70*/  @!PT LDS RZ, [RZ] ;  /* 0x00000000fffff984 */ /* 0x000fe20000000800 */
[----:B------:R-:W-:Y:S01]  /*cc80*/  @!PT LDS RZ, [RZ] ;  /* 0x00000000fffff984 */ /* 0x000fe20000000800 */
[----:B------:R1:W-:Y:S01]  /*cc90*/  LDGSTS.E [R188], desc[UR28][R4.64], P5 ;  /* 0x0000000004bc7fae */ /* 0x0003e2000a9a101c */
[----:B------:R-:W-:Y:S02]  /*cca0*/  SEL R6, R6, RZ, !P3 ;  /* 0x000000ff06067207 */ /* 0x000fe40005800000 */
[----:B------:R-:W-:Y:S02]  /*ccb0*/  ISETP.GT.AND P6, PT, R69, 0x3, PT ;  /* 0x000000034500780c */ /* 0x000fe40003fc4270 */
[----:B-1----:R-:W-:-:S05]  /*ccc0*/  IADD3 R4, P5, PT, R73, R180, RZ ;  /* 0x000000b449047210 */ /* 0x002fca0007fbe0ff */
[----:B------:R-:W-:Y:S01]  /*ccd0*/  IMAD.X R5, R71, 0x1, R179, P5 ;  /* 0x0000000147057824 */ /* 0x000fe200028e06b3 */
[----:B------:R-:W-:Y:S02]  /*cce0*/  ISETP.NE.U32.AND P5, PT, R6, RZ, PT ;  /* 0x000000ff0600720c */ /* 0x000fe40003fa5070 */
[----:B------:R-:W-:Y:S02]  /*ccf0*/  SEL R6, RZ, 0x4, !P6 ;  /* 0x00000004ff067807 */ /* 0x000fe40007000000 */
[----:B------:R1:W-:Y:S02]  /*cd00*/  LDGSTS.E [R188+0x4], desc[UR28][R4.64], P4 ;  /* 0x0000400004bc7fae */ /* 0x0003e4000a1a101c */
        /* <DEDUP_REMOVED lines=384> */
[----:B------:R1:W-:Y:S01]  /*e510*/  LDGSTS.E [R188+0xe0], desc[UR28][R4.64], P5 ;  /* 0x000e000004bc7fae */ /* 0x0003e2000a9a101c */
[----:B------:R-:W-:Y:S02]  /*e520*/  ISETP.GT.AND P6, PT, R69, 0x3b, PT ;  /* 0x0000003b4500780c */ /* 0x000fe40003fc4270 */
[----:B------:R-:W-:Y:S02]  /*e530*/  SEL R6, R6, RZ, !P3 ;  /* 0x000000ff06067207 */ /* 0x000fe40005800000 */
[----:B-1----:R-:W-:-:S05]  /*e540*/  IADD3 R4, P5, PT, R73, R189, RZ ;  /* 0x000000bd49047210 */ /* 0x002fca0007fbe0ff */
[----:B------:R-:W-:Y:S01]  /*e550*/  IMAD.X R5, R71, 0x1, R190, P5 ;  /* 0x0000000147057824 */ /* 0x000fe200028e06be */
[----:B------:R-:W-:Y:S02]  /*e560*/  ISETP.NE.U32.AND P5, PT, R6, RZ, PT ;  /* 0x000000ff0600720c */ /* 0x000fe40003fa5070 */
[----:B------:R-:W-:Y:S02]  /*e570*/  SEL R6, RZ, 0x4, !P6 ;  /* 0x00000004ff067807 */ /* 0x000fe40007000000 */
[----:B------:R1:W-:Y:S01]  /*e580*/  LDGSTS.E [R188+0xe4], desc[UR28][R4.64], P4 ;  /* 0x000e400004bc7fae */ /* 0x0003e2000a1a101c */
[----:B------:R-:W-:Y:S02]  /*e590*/  ISETP.GT.AND P4, PT, R69, 0x3c, PT ;  /* 0x0000003c4500780c */ /* 0x000fe40003f84270 */
[----:B------:R-:W-:Y:S02]  /*e5a0*/  SEL R6, R6, RZ, !P3 ;  /* 0x000000ff06067207 */ /* 0x000fe40005800000 */
[----:B------:R-:W-:-:S02]  /*e5b0*/  SEL R7, RZ, 0x4, !P4 ;  /* 0x00000004ff077807 */ /* 0x000fc40006000000 */
[----:B-1----:R-:W-:-:S05]  /*e5c0*/  IADD3 R4, P6, PT, R73, R191, RZ ;  /* 0x000000bf49047210 */ /* 0x002fca0007fde0ff */
[----:B------:R-:W-:Y:S01]  /*e5d0*/  IMAD.X R5, R71, 0x1, R192, P6 ;  /* 0x0000000147057824 */ /* 0x000fe200030e06c0 */
[----:B------:R-:W-:Y:S02]  /*e5e0*/  ISETP.NE.U32.AND P6, PT, R6, RZ, PT ;  /* 0x000000ff0600720c */ /* 0x000fe40003fc5070 */
[----:B------:R-:W-:Y:S02]  /*e5f0*/  IADD3 R6, P4, PT, R73, R193, RZ ;  /* 0x000000c149067210 */ /* 0x000fe40007f9e0ff */
[----:B------:R-:W-:Y:S01]  /*e600*/  SEL R8, R7, RZ, !P3 ;  /* 0x000000ff07087207 */ /* 0x000fe20005800000 */
[----:B------:R1:W-:Y:S02]  /*e610*/  LDGSTS.E [R188+0xe8], desc[UR28][R4.64], P5 ;  /* 0x000e800004bc7fae */ /* 0x0003e4000a9a101c */
[----:B------:R-:W-:Y:S01]  /*e620*/  IMAD.X R7, R71, 0x1, R194, P4 ;  /* 0x0000000147077824 */ /* 0x000fe200020e06c2 */
[----:B------:R-:W-:-:S05]  /*e630*/  ISETP.NE.U32.AND P4, PT, R8, RZ, PT ;  /* 0x000000ff0800720c */ /* 0x000fca0003f85070 */
[----:B------:R3:W-:Y:S01]  /*e640*/  LDGSTS.E [R188+0xec], desc[UR28][R6.64], P6 ;  /* 0x000ec00006bc7fae */ /* 0x0007e2000b1a101c */
[----:B-1----:R-:W-:Y:S02]  /*e650*/  IADD3 R4, P5, PT, R73, R195, RZ ;  /* 0x000000c349047210 */ /* 0x002fe40007fbe0ff */
[----:B------:R-:W-:-:S03]  /*e660*/  ISETP.GT.AND P6, PT, R69, 0x3d, PT ;  /* 0x0000003d4500780c */ /* 0x000fc60003fc4270 */
[----:B------:R-:W-:Y:S01]  /*e670*/  IMAD.X R5, R71, 0x1, R196, P5 ;  /* 0x0000000147057824 */ /* 0x000fe200028e06c4 */
[----:B------:R-:W-:-:S04]  /*e680*/  SEL R8, RZ, 0x4, !P6 ;  /* 0x00000004ff087807 */ /* 0x000fc80007000000 */
[----:B------:R1:W-:Y:S01]  /*e690*/  LDGSTS.E [R188+0xf0], desc[UR28][R4.64], P4 ;  /* 0x000f000004bc7fae */ /* 0x0003e2000a1a101c */
[C---:B------:R-:W-:Y:S02]  /*e6a0*/  ISETP.GT.AND P4, PT, R69.reuse, 0x3e, PT ;  /* 0x0000003e4500780c */ /* 0x040fe40003f84270 */
[----:B------:R-:W-:Y:S02]  /*e6b0*/  SEL R8, R8, RZ, !P3 ;  /* 0x000000ff08087207 */ /* 0x000fe40005800000 */
[----:B------:R-:W-:Y:S02]  /*e6c0*/  SEL R9, RZ, 0x4, !P4 ;  /* 0x00000004ff097807 */ /* 0x000fe40006000000 */
[----:B------:R-:W-:Y:S02]  /*e6d0*/  ISETP.GT.AND P4, PT, R69, 0x3f, PT ;  /* 0x0000003f4500780c */ /* 0x000fe40003f84270 */
[----:B----4-:R-:W-:Y:S02]  /*e6e0*/  LOP3.LUT R10, R10, 0x3f, RZ, 0xc0, !PT ;  /* 0x0000003f0a0a7812 */ /* 0x010fe400078ec0ff */
[----:B------:R-:W-:-:S02]  /*e6f0*/  ISETP.NE.U32.AND P6, PT, R8, RZ, PT ;  /* 0x000000ff0800720c */ /* 0x000fc40003fc5070 */
[----:B------:R-:W-:Y:S02]  /*e700*/  SEL R8, RZ, 0x4, !P4 ;  /* 0x00000004ff087807 */ /* 0x000fe40006000000 */
[----:B------:R-:W-:Y:S02]  /*e710*/  ISETP.GE.AND P4, PT, R10, R69, PT ;  /* 0x000000450a00720c */ /* 0x000fe40003f86270 */
[----:B------:R-:W4:Y:S01]  /*e720*/  LDL R10, [R1+0x1c] ;  /* 0x00001c00010a7983 */ /* 0x000f220000100800 */
[----:B---3--:R-:W-:Y:S02]  /*e730*/  IADD3 R6, P5, PT, R73, R197, RZ ;  /* 0x000000c549067210 */ /* 0x008fe40007fbe0ff */
[----:B------:R-:W-:-:S03]  /*e740*/  SEL R9, R9, RZ, !P3 ;  /* 0x000000ff09097207 */ /* 0x000fc60005800000 */
[----:B------:R-:W-:Y:S01]  /*e750*/  IMAD.X R7, R71, 0x1, R198, P5 ;  /* 0x0000000147077824 */ /* 0x000fe200028e06c6 */
[----:B-1----:R-:W-:Y:S01]  /*e760*/  IADD3 R4, P5, PT, R73, R199, RZ ;  /* 0x000000c749047210 */ /* 0x002fe20007fbe0ff */
[----:B------:R-:W-:Y:S01]  /*e770*/  UISETP.GT.AND UP1, UPT, UR27, 0x3, UPT ;  /* 0x000000031b00788c */ /* 0x000fe2000bf24270 */
[----:B------:R-:W-:Y:S02]  /*e780*/  SEL R8, R8, RZ, !P3 ;  /* 0x000000ff08087207 */ /* 0x000fe40005800000 */
[----:B------:R1:W-:Y:S01]  /*e790*/  LDGSTS.E [R188+0xf4], desc[UR28][R6.64], P6 ;  /* 0x000f400006bc7fae */ /* 0x0003e2000b1a101c */
[----:B------:R-:W-:Y:S01]  /*e7a0*/  IMAD.X R5, R71, 0x1, R200, P5 ;  /* 0x0000000147057824 */ /* 0x000fe200028e06c8 */
[----:B------:R-:W-:Y:S02]  /*e7b0*/  ISETP.NE.U32.AND P5, PT, R9, RZ, PT ;  /* 0x000000ff0900720c */ /* 0x000fe40003fa5070 */
[----:B------:R-:W-:Y:S01]  /*e7c0*/  SEL R9, RZ, 0x4, P4 ;  /* 0x00000004ff097807 */ /* 0x000fe20002000000 */
[----:B------:R-:W-:Y:S01]  /*e7d0*/  USEL UR27, UR27, URZ, !UP1 ;  /* 0x000000ff1b1b7287 */ /* 0x000fe2000c800000 */
[----:B------:R-:W-:-:S02]  /*e7e0*/  ISETP.NE.U32.AND P4, PT, R8, RZ, PT ;  /* 0x000000ff0800720c */ /* 0x000fc40003f85070 */
[----:B------:R-:W-:Y:S01]  /*e7f0*/  SEL R9, R9, RZ, !P3 ;  /* 0x000000ff09097207 */ /* 0x000fe20005800000 */
[----:B------:R-:W-:-:S03]  /*e800*/  ULEA UR7, UR27, UR11, 0xe ;  /* 0x0000000b1b077291 */ /* 0x000fc6000f8e70ff */
[----:B------:R-:W-:Y:S02]  /*e810*/  ISETP.NE.U32.AND P3, PT, R9, RZ, PT ;  /* 0x000000ff0900720c */ /* 0x000fe40003f65070 */
[----:B-1----:R-:W-:Y:S01]  /*e820*/  IADD3 R6, P6, PT, R73, R201, RZ ;  /* 0x000000c949067210 */ /* 0x002fe20007fde0ff */
[----:B------:R1:W-:Y:S01]  /*e830*/  LDGSTS.E [R188+0xf8], desc[UR28][R4.64], P5 ;  /* 0x000f800004bc7fae */ /* 0x0003e2000a9a101c */
[----:B------:R-:W-:Y:S01]  /*e840*/  IADD3 R8, P5, PT, R74, R203, RZ ;  /* 0x000000cb4a087210 */ /* 0x000fe20007fbe0ff */
[----:B------:R-:W-:Y:S02]  /*e850*/  VIADD R11, R3, UR7 ;  /* 0x00000007030b7c36 */ /* 0x000fe40008000000 */
[----:B------:R-:W-:Y:S02]  /*e860*/  IMAD.X R7, R71, 0x1, R202, P6 ;  /* 0x0000000147077824 */ /* 0x000fe400030e06ca */
[----:B------:R-:W-:-:S03]  /*e870*/  IMAD.X R9, R72, 0x1, R204, P5 ;  /* 0x0000000148097824 */ /* 0x000fc600028e06cc */
[----:B------:R3:W-:Y:S01]  /*e880*/  LDGSTS.E [R188+0xfc], desc[UR28][R6.64], P4 ;  /* 0x000fc00006bc7fae */ /* 0x0007e2000a1a101c */
[----:B-1----:R-:W-:-:S03]  /*e890*/  IADD3 R4, P6, PT, R74, R211, RZ ;  /* 0x000000d34a047210 */ /* 0x002fc60007fde0ff */
[----:B------:R-:W0:Y:S02]  /*e8a0*/  LDGDEPBAR ;  /* 0x00000000000079af */ /* 0x000e240000000000 */
[----:B------:R-:W-:Y:S02]  /*e8b0*/  IMAD.X R5, R72, 0x1, R212, P6 ;  /* 0x0000000148057824 */ /* 0x000fe400030e06d4 */
[----:B------:R1:W-:Y:S01]  /*e8c0*/  LDGSTS.E [R11+0x18000], desc[UR28][R8.64], P3 ;  /* 0x18000000080b7fae */ /* 0x0003e200099a101c */
[----:B---3--:R-:W-:-:S03]  /*e8d0*/  IADD3 R6, P4, PT, R74, R219, RZ ;  /* 0x000000db4a067210 */ /* 0x008fc60007f9e0ff */
[----:B------:R3:W-:Y:S02]  /*e8e0*/  LDGSTS.E [R11+0x18400], desc[UR28][R4.64], P3 ;  /* 0x18400000040b7fae */ /* 0x0007e400099a101c */
[----:B------:R-:W-:Y:S01]  /*e8f0*/  IMAD.X R7, R72, 0x1, R220, P4 ;  /* 0x0000000148077824 */ /* 0x000fe200020e06dc */
[----:B-1----:R-:W-:-:S04]  /*e900*/  IADD3 R8, P5, PT, R74, R227, RZ ;  /* 0x000000e34a087210 */ /* 0x002fc80007fbe0ff */
[----:B------:R1:W-:Y:S01]  /*e910*/  LDGSTS.E [R11+0x18800], desc[UR28][R6.64], P3 ;  /* 0x18800000060b7fae */ /* 0x0003e200099a101c */
[----:B---3--:R-:W-:Y:S01]  /*e920*/  IADD3 R4, P4, PT, R74, R235, RZ ;  /* 0x000000eb4a047210 */ /* 0x008fe20007f9e0ff */
[----:B------:R-:W-:-:S04]  /*e930*/  IMAD.X R9, R72, 0x1, R228, P5 ;  /* 0x0000000148097824 */ /* 0x000fc800028e06e4 */
[----:B------:R-:W-:Y:S01]  /*e940*/  IMAD.X R5, R72, 0x1, R236, P4 ;  /* 0x0000000148057824 */ /* 0x000fe200020e06ec */
[----:B------:R3:W-:Y:S01]  /*e950*/  LDGSTS.E [R11+0x18c00], desc[UR28][R8.64], P3 ;  /* 0x18c00000080b7fae */ /* 0x0007e200099a101c */
[----:B-1----:R-:W-:-:S03]  /*e960*/  IADD3 R6, P5, PT, R74, R243, RZ ;  /* 0x000000f34a067210 */ /* 0x002fc60007fbe0ff */
[----:B------:R5:W-:Y:S02]  /*e970*/  LDGSTS.E [R11+0x19000], desc[UR28][R4.64], P3 ;  /* 0x19000000040b7fae */ /* 0x000be400099a101c */
[----:B------:R-:W-:Y:S01]  /*e980*/  IMAD.X R7, R72, 0x1, R244, P5 ;  /* 0x0000000148077824 */ /* 0x000fe200028e06f4 */
[----:B---3--:R-:W-:-:S04]  /*e990*/  IADD3 R8, P4, PT, R74, R251, RZ ;  /* 0x000000fb4a087210 */ /* 0x008fc80007f9e0ff */
[----:B------:R1:W-:Y:S01]  /*e9a0*/  LDGSTS.E [R11+0x19400], desc[UR28][R6.64], P3 ;  /* 0x19400000060b7fae */ /* 0x0003e200099a101c */
[----:B-----5:R-:W-:Y:S01]  /*e9b0*/  IADD3 R4, P5, PT, R74, R13, RZ ;  /* 0x0000000d4a047210 */ /* 0x020fe20007fbe0ff */
[----:B------:R-:W-:-:S05]  /*e9c0*/  IMAD.X R9, R72, 0x1, R252, P4 ;  /* 0x0000000148097824 */ /* 0x000fca00020e06fc */
[----:B------:R3:W-:Y:S01]  /*e9d0*/  LDGSTS.E [R11+0x19800], desc[UR28][R8.64], P3 ;  /* 0x19800000080b7fae */ /* 0x0007e200099a101c */
[----:B-1----:R-:W-:-:S05]  /*e9e0*/  IADD3 R6, P4, PT, R74, R205, RZ ;  /* 0x000000cd4a067210 */ /* 0x002fca0007f9e0ff */
[C---:B------:R-:W-:Y:S02]  /*e9f0*/  IMAD.X R7, R72.reuse, 0x1, R206, P4 ;  /* 0x0000000148077824 */ /* 0x040fe400020e06ce */
[----:B----4-:R-:W-:Y:S01]  /*ea00*/  IMAD.X R5, R72, 0x1, R10, P5 ;  /* 0x0000000148057824 */ /* 0x010fe200028e060a */
[----:B------:R-:W-:Y:S02]  /*ea10*/  LOP3.LUT R10, R3, 0x20, RZ, 0x3c, !PT ;  /* 0x00000020030a7812 */ /* 0x000fe400078e3cff */
[----:B---3--:R-:W-:Y:S02]  /*ea20*/  IADD3 R8, P5, PT, R74, R213, RZ ;  /* 0x000000d54a087210 */ /* 0x008fe40007fbe0ff */
[----:B------:R1:W-:Y:S01]  /*ea30*/  LDGSTS.E [R11+0x19c00], desc[UR28][R4.64], P3 ;  /* 0x19c00000040b7fae */ /* 0x0003e200099a101c */
[----:B------:R-:W-:Y:S02]  /*ea40*/  VIADD R13, R10, UR7 ;  /* 0x000000070a0d7c36 */ /* 0x000fe40008000000 */
[----:B------:R-:W-:Y:S01]  /*ea50*/  IMAD.X R9, R72, 0x1, R214, P5 ;  /* 0x0000000148097824 */ /* 0x000fe200028e06d6 */
[----:B------:R-:W3:Y:S04]  /*ea60*/  LDL R10, [R1+0x8] ;  /* 0x00000800010a7983 */ /* 0x000ee80000100800 */
[----:B------:R4:W-:Y:S01]  /*ea70*/  LDGSTS.E [R13+0x18100], desc[UR28][R6.64], P3 ;  /* 0x18100000060d7fae */ /* 0x0009e200099a101c */
[----:B-1----:R-:W-:-:S03]  /*ea80*/  IADD3 R4, P4, PT, R74, R221, RZ ;  /* 0x000000dd4a047210 */ /* 0x002fc60007f9e0ff */
[----:B------:R1:W-:Y:S02]  /*ea90*/  LDGSTS.E [R13+0x18500], desc[UR28][R8.64], P3 ;  /* 0x18500000080d7fae */ /* 0x0003e400099a101c */
[----:B------:R-:W-:Y:S01]  /*eaa0*/  IMAD.X R5, R72, 0x1, R222, P4 ;  /* 0x0000000148057824 */ /* 0x000fe200020e06de */
[----:B----4-:R-:W-:-:S04]  /*eab0*/  IADD3 R6, P5, PT, R74, R229, RZ ;  /* 0x000000e54a067210 */ /* 0x010fc80007fbe0ff */
[----:B------:R4:W-:Y:S01]  /*eac0*/  LDGSTS.E [R13+0x18900], desc[UR28][R4.64], P3 ;  /* 0x18900000040d7fae */ /* 0x0009e200099a101c */
[----:B-1----:R-:W-:Y:S01]  /*ead0*/  IADD3 R8, P4, PT, R74, R237, RZ ;  /* 0x000000ed4a087210 */ /* 0x002fe20007f9e0ff */
[----:B------:R-:W-:-:S04]  /*eae0*/  IMAD.X R7, R72, 0x1, R230, P5 ;  /* 0x0000000148077824 */ /* 0x000fc800028e06e6 */
[----:B------:R-:W-:Y:S01]  /*eaf0*/  IMAD.X R9, R72, 0x1, R238, P4 ;  /* 0x0000000148097824 */ /* 0x000fe200020e06ee */
[----:B------:R2:W-:Y:S01]  /*eb00*/  LDGSTS.E [R13+0x18d00], desc[UR28][R6.64], P3 ;  /* 0x18d00000060d7fae */ /* 0x0005e200099a101c */
[----:B----4-:R-:W-:-:S03]  /*eb10*/  IADD3 R4, P5, PT, R74, R245, RZ ;  /* 0x000000f54a047210 */ /* 0x010fc60007fbe0ff */
[----:B------:R1:W-:Y:S02]  /*eb20*/  LDGSTS.E [R13+0x19100], desc[UR28][R8.64], P3 ;  /* 0x19100000080d7fae */ /* 0x0003e400099a101c */
[----:B------:R-:W-:Y:S01]  /*eb30*/  IMAD.X R5, R72, 0x1, R246, P5 ;  /* 0x0000000148057824 */ /* 0x000fe200028e06f6 */
[----:B--2---:R-:W-:-:S04]  /*eb40*/  IADD3 R6, P4, PT, R74, R15, RZ ;  /* 0x0000000f4a067210 */ /* 0x004fc80007f9e0ff */
[----:B------:R2:W-:Y:S01]  /*eb50*/  LDGSTS.E [R13+0x19500], desc[UR28][R4.64], P3 ;  /* 0x19500000040d7fae */ /* 0x0005e200099a101c */
[----:B-1----:R-:W-:-:S03]  /*eb60*/  IADD3 R8, P5, PT, R74, R14, RZ ;  /* 0x0000000e4a087210 */ /* 0x002fc60007fbe0ff */
[----:B------:R-:W4:Y:S04]  /*eb70*/  LDL R15, [R1+0x28] ;  /* 0x00002800010f7983 */ /* 0x000f280000100800 */
[----:B------:R-:W5:Y:S01]  /*eb80*/  LDL R14, [R1+0xc] ;  /* 0x00000c00010e7983 */ /* 0x000f620000100800 */
[----:B------:R-:W-:-:S03]  /*eb90*/  IMAD.X R7, R72, 0x1, R12, P4 ;  /* 0x0000000148077824 */ /* 0x000fc600020e060c */
[----:B------:R-:W5:Y:S01]  /*eba0*/  LDL R12, [R1+0x2c] ;  /* 0x00002c00010c7983 */ /* 0x000f620000100800 */
[----:B------:R-:W-:Y:S01]  /*ebb0*/  IMAD.X R9, R72, 0x1, R16, P5 ;  /* 0x0000000148097824 */ /* 0x000fe200028e0610 */
[----:B--2---:R-:W-:Y:S02]  /*ebc0*/  IADD3 R4, P4, PT, R74, R207, RZ ;  /* 0x000000cf4a047210 */ /* 0x004fe40007f9e0ff */
[----:B------:R-:W-:Y:S01]  /*ebd0*/  LOP3.LUT R16, R3, 0x40, RZ, 0x3c, !PT ;  /* 0x0000004003107812 */ /* 0x000fe200078e3cff */
[----:B------:R1:W-:Y:S02]  /*ebe0*/  LDGSTS.E [R13+0x19900], desc[UR28][R6.64], P3 ;  /* 0x19900000060d7fae */ /* 0x0003e400099a101c */
[----:B------:R-:W-:Y:S02]  /*ebf0*/  IMAD.X R5, R72, 0x1, R208, P4 ;  /* 0x0000000148057824 */ /* 0x000fe400020e06d0 */
[----:B------:R-:W-:Y:S01]  /*ec00*/  VIADD R11, R16, UR7 ;  /* 0x00000007100b7c36 */ /* 0x000fe20008000000 */
[----:B------:R2:W-:Y:S04]  /*ec10*/  LDGSTS.E [R13+0x19d00], desc[UR28][R8.64], P3 ;  /* 0x19d00000080d7fae */ /* 0x0005e800099a101c */
[----:B------:R2:W-:Y:S01]  /*ec20*/  LDGSTS.E [R11+0x18200], desc[UR28][R4.64], P3 ;  /* 0x18200000040b7fae */ /* 0x0005e200099a101c */
[----:B-1----:R-:W-:-:S03]  /*ec30*/  IADD3 R6, P5, PT, R74, R215, RZ ;  /* 0x000000d74a067210 */ /* 0x002fc60007fbe0ff */
[----:B------:R-:W5:Y:S01]  /*ec40*/  LDL R16, [R1+0x48] ;  /* 0x0000480001107983 */ /* 0x000f620000100800 */
[----:B--2---:R-:W-:Y:S01]  /*ec50*/  IADD3 R8, P4, PT, R74, R223, RZ ;  /* 0x000000df4a087210 */ /* 0x004fe20007f9e0ff */
[----:B------:R-:W-:Y:S01]  /*ec60*/  IMAD.X R7, R72, 0x1, R216, P5 ;  /* 0x0000000148077824 */ /* 0x000fe200028e06d8 */
[----:B------:R-:W-:-:S03]  /*ec70*/  IADD3 R4, P5, PT, R74, R231, RZ ;  /* 0x000000e74a047210 */ /* 0x000fc60007fbe0ff */
[C---:B------:R-:W-:Y:S01]  /*ec80*/  IMAD.X R9, R72.reuse, 0x1, R224, P4 ;  /* 0x0000000148097824 */ /* 0x040fe200020e06e0 */
[----:B------:R1:W-:Y:S01]  /*ec90*/  LDGSTS.E [R11+0x18600], desc[UR28][R6.64], P3 ;  /* 0x18600000060b7fae */ /* 0x0003e200099a101c */
[----:B------:R-:W-:-:S03]  /*eca0*/  IMAD.X R5, R72, 0x1, R232, P5 ;  /* 0x0000000148057824 */ /* 0x000fc600028e06e8 */
[----:B------:R2:W-:Y:S04]  /*ecb0*/  LDGSTS.E [R11+0x18a00], desc[UR28][R8.64], P3 ;  /* 0x18a00000080b7fae */ /* 0x0005e800099a101c */
[----:B------:R3:W-:Y:S01]  /*ecc0*/  LDGSTS.E [R11+0x18e00], desc[UR28][R4.64], P3 ;  /* 0x18e00000040b7fae */ /* 0x0007e200099a101c */
[----:B-1----:R-:W-:-:S05]  /*ecd0*/  IADD3 R6, P4, PT, R74, R239, RZ ;  /* 0x000000ef4a067210 */ /* 0x002fca0007f9e0ff */
[----:B------:R-:W-:Y:S01]  /*ece0*/  IMAD.X R7, R72, 0x1, R240, P4 ;  /* 0x0000000148077824 */ /* 0x000fe200020e06f0 */
[----:B--2---:R-:W-:-:S04]  /*ecf0*/  IADD3 R8, P5, PT, R74, R247, RZ ;  /* 0x000000f74a087210 */ /* 0x004fc80007fbe0ff */
[----:B------:R4:W-:Y:S01]  /*ed00*/  LDGSTS.E [R11+0x19200], desc[UR28][R6.64], P3 ;  /* 0x19200000060b7fae */ /* 0x0009e200099a101c */
[----:B------:R-:W-:-:S05]  /*ed10*/  IMAD.X R9, R72, 0x1, R248, P5 ;  /* 0x0000000148097824 */ /* 0x000fca00028e06f8 */
[----:B------:R1:W-:Y:S01]  /*ed20*/  LDGSTS.E [R11+0x19600], desc[UR28][R8.64], P3 ;  /* 0x19600000080b7fae */ /* 0x0003e200099a101c */
[----:B---3--:R-:W-:-:S03]  /*ed30*/  IADD3 R4, P4, PT, R74, R10, RZ ;  /* 0x0000000a4a047210 */ /* 0x008fc60007f9e0ff */
[----:B------:R-:W2:Y:S01]  /*ed40*/  LDL R10, [R1+0x30] ;  /* 0x00003000010a7983 */ /* 0x000ea20000100800 */
[----:B----4-:R-:W-:-:S03]  /*ed50*/  IADD3 R6, P5, PT, R74, R15, RZ ;  /* 0x0000000f4a067210 */ /* 0x010fc60007fbe0ff */
[----:B------:R-:W3:Y:S01]  /*ed60*/  LDL R15, [R1+0x44] ;  /* 0x00004400010f7983 */ /* 0x000ee20000100800 */
[----:B-----5:R-:W-:-:S03]  /*ed70*/  IMAD.X R5, R72, 0x1, R14, P4 ;  /* 0x0000000148057824 */ /* 0x020fc600020e060e */
[----:B------:R-:W4:Y:S01]  /*ed80*/  LDL R14, [R1+0x38] ;  /* 0x00003800010e7983 */ /* 0x000f220000100800 */
[----:B------:R-:W-:Y:S01]  /*ed90*/  IMAD.X R7, R72, 0x1, R12, P5 ;  /* 0x0000000148077824 */ /* 0x000fe200028e060c */
[----:B------:R-:W-:Y:S02]  /*eda0*/  LOP3.LUT R12, R3, 0x60, RZ, 0x3c, !PT ;  /* 0x00000060030c7812 */ /* 0x000fe400078e3cff */
[----:B------:R5:W-:Y:S03]  /*edb0*/  LDGSTS.E [R11+0x19a00], desc[UR28][R4.64], P3 ;  /* 0x19a00000040b7fae */ /* 0x000be600099a101c */
[----:B------:R-:W-:Y:S01]  /*edc0*/  VIADD R13, R12, UR7 ;  /* 0x000000070c0d7c36 */ /* 0x000fe20008000000 */
[----:B-1----:R-:W-:Y:S01]  /*edd0*/  IADD3 R8, P4, PT, R74, R209, RZ ;  /* 0x000000d14a087210 */ /* 0x002fe20007f9e0ff */
[----:B------:R-:W3:Y:S04]  /*ede0*/  LDL R12, [R1+0x40] ;  /* 0x00004000010c7983 */ /* 0x000ee80000100800 */
[----:B------:R-:W-:Y:S01]  /*edf0*/  IMAD.X R9, R72, 0x1, R210, P4 ;  /* 0x0000000148097824 */ /* 0x000fe200020e06d2 */
[----:B------:R1:W-:Y:S01]  /*ee00*/  LDGSTS.E [R11+0x19e00], desc[UR28][R6.64], P3 ;  /* 0x19e00000060b7fae */ /* 0x0003e200099a101c */
[----:B-----5:R-:W-:-:S03]  /*ee10*/  IADD3 R4, P5, PT, R74, R217, RZ ;  /* 0x000000d94a047210 */ /* 0x020fc60007fbe0ff */
[----:B------:R5:W-:Y:S02]  /*ee20*/  LDGSTS.E [R13+0x18300], desc[UR28][R8.64], P3 ;  /* 0x18300000080d7fae */ /* 0x000be400099a101c */
[----:B------:R-:W-:-:S05]  /*ee30*/  IMAD.X R5, R72, 0x1, R218, P5 ;  /* 0x0000000148057824 */ /* 0x000fca00028e06da */
[----:B------:R5:W-:Y:S01]  /*ee40*/  LDGSTS.E [R13+0x18700], desc[UR28][R4.64], P3 ;  /* 0x18700000040d7fae */ /* 0x000be200099a101c */
[C---:B-1----:R-:W-:Y:S02]  /*ee50*/  IADD3 R6, P4, PT, R74.reuse, R225, RZ ;  /* 0x000000e14a067210 */ /* 0x042fe40007f9e0ff */
[----:B-----5:R-:W-:-:S03]  /*ee60*/  IADD3 R8, P5, PT, R74, R233, RZ ;  /* 0x000000e94a087210 */ /* 0x020fc60007fbe0ff */
[C---:B------:R-:W-:Y:S02]  /*ee70*/  IMAD.X R7, R72.reuse, 0x1, R226, P4 ;  /* 0x0000000148077824 */ /* 0x040fe400020e06e2 */
[----:B------:R-:W-:-:S03]  /*ee80*/  IMAD.X R9, R72, 0x1, R234, P5 ;  /* 0x0000000148097824 */ /* 0x000fc600028e06ea */
[----:B------:R1:W-:Y:S01]  /*ee90*/  LDGSTS.E [R13+0x18b00], desc[UR28][R6.64], P3 ;  /* 0x18b00000060d7fae */ /* 0x0003e200099a101c */
[----:B------:R-:W-:-:S03]  /*eea0*/  IADD3 R4, P6, PT, R74, R241, RZ ;  /* 0x000000f14a047210 */ /* 0x000fc60007fde0ff */
[----:B------:R5:W-:Y:S02]  /*eeb0*/  LDGSTS.E [R13+0x18f00], desc[UR28][R8.64], P3 ;  /* 0x18f00000080d7fae */ /* 0x000be400099a101c */
[----:B------:R-:W-:Y:S02]  /*eec0*/  IMAD.X R5, R72, 0x1, R242, P6 ;  /* 0x0000000148057824 */ /* 0x000fe400030e06f2 */
[----:B------:R-:W-:-:S03]  /*eed0*/  VIADD R68, R68, 0x1 ;  /* 0x0000000144447836 */ /* 0x000fc60000000000 */
[----:B------:R5:W-:Y:S01]  /*eee0*/  LDGSTS.E [R13+0x19300], desc[UR28][R4.64], P3 ;  /* 0x19300000040d7fae */ /* 0x000be200099a101c */
[C---:B-1----:R-:W-:Y:S02]  /*eef0*/  IADD3 R6, P4, PT, R74.reuse, R249, RZ ;  /* 0x000000f94a067210 */ /* 0x042fe40007f9e0ff */
[----:B-----5:R-:W-:-:S03]  /*ef00*/  IADD3 R8, P5, PT, R74, R19, RZ ;  /* 0x000000134a087210 */ /* 0x020fc60007fbe0ff */
[C---:B------:R-:W-:Y:S02]  /*ef10*/  IMAD.X R7, R72.reuse, 0x1, R250, P4 ;  /* 0x0000000148077824 */ /* 0x040fe400020e06fa */
[----:B------:R-:W-:-:S03]  /*ef20*/  IMAD.X R9, R72, 0x1, R18, P5 ;  /* 0x0000000148097824 */ /* 0x000fc600028e0612 */
[----:B------:R1:W-:Y:S01]  /*ef30*/  LDGSTS.E [R13+0x19700], desc[UR28][R6.64], P3 ;  /* 0x19700000060d7fae */ /* 0x0003e200099a101c */
[----:B------:R-:W-:-:S03]  /*ef40*/  UIADD3 UR26, UPT, UPT, UR26, 0x1, URZ ;  /* 0x000000011a1a7890 */ /* 0x000fc6000fffe0ff */
[----:B------:R1:W-:Y:S01]  /*ef50*/  LDGSTS.E [R13+0x19b00], desc[UR28][R8.64], P3 ;  /* 0x19b00000080d7fae */ /* 0x0003e200099a101c */
[----:B------:R-:W-:-:S04]  /*ef60*/  UISETP.GT.AND UP1, UPT, UR26, 0x1, UPT ;  /* 0x000000011a00788c */ /* 0x000fc8000bf24270 */
[----:B------:R-:W-:Y:S01]  /*ef70*/  USEL UR7, URZ, 0x1, !UP1 ;  /* 0x00000001ff077887 */ /* 0x000fe2000c800000 */
[----:B------:R-:W-:Y:S01]  /*ef80*/  IMAD.U32 R4, RZ, RZ, UR4 ;  /* 0x00000004ff047e24 */ /* 0x000fe2000f8e00ff */
[----:B------:R-:W-:Y:S02]  /*ef90*/  USEL UR26, UR26, URZ, !UP1 ;  /* 0x000000ff1a1a7287 */ /* 0x000fe4000c800000 */
[----:B------:R-:W-:Y:S01]  /*efa0*/  ULOP3.LUT UR7, UR4, UR7, URZ, 0x3c, !UPT ;  /* 0x0000000704077292 */ /* 0x000fe2000f8e3cff */
[----:B------:R-:W-:Y:S01]  /*efb0*/  VIADD R69, R69, 0xffffffc0 ;  /* 0xffffffc045457836 */ /* 0x000fe20000000000 */
[----:B--2---:R-:W-:-:S05]  /*efc0*/  IADD3 R10, P6, PT, R74, R10, RZ ;  /* 0x0000000a4a0a7210 */ /* 0x004fca0007fde0ff */
[----:B------:R-:W-:-:S05]  /*efd0*/  IMAD.X R11, R72, 0x1, R17, P6 ;  /* 0x00000001480b7824 */ /* 0x000fca00030e0611 */
[----:B------:R1:W-:Y:S01]  /*efe0*/  LDGSTS.E [R13+0x19f00], desc[UR28][R10.64], P3 ;  /* 0x19f000000a0d7fae */ /* 0x0003e200099a101c */
[----:B------:R-:W-:-:S03]  /*eff0*/  IADD3 R74, P4, PT, R74, R16, RZ ;  /* 0x000000104a4a7210 */ /* 0x000fc60007f9e0ff */
[----:B------:R-:W0:Y:S02]  /*f000*/  LDGDEPBAR ;  /* 0x00000000000079af */ /* 0x000e240000000000 */
[----:B------:R-:W-:Y:S01]  /*f010*/  IMAD.X R72, R72, 0x1, R75, P4 ;  /* 0x0000000148487824 */ /* 0x000fe200020e064b */
[----:B----4-:R-:W-:Y:S02]  /*f020*/  ISETP.NE.U32.AND P3, PT, R14, R68, PT ;  /* 0x000000440e00720c */ /* 0x010fe40003f65070 */
[----:B---3--:R-:W-:-:S05]  /*f030*/  IADD3 R73, P5, PT, R73, R15, RZ ;  /* 0x0000000f49497210 */ /* 0x008fca0007fbe0ff */
[----:B------:R-:W-:-:S06]  /*f040*/  IMAD.X R71, R71, 0x1, R12, P5 ;  /* 0x0000000147477824 */ /* 0x000fcc00028e060c */
[----:B-1----:R-:W-:Y:S05]  /*f050*/  @P3 BRA `(.L_x_11) ;  /* 0xffffffd400183947 */ /* 0x002fea000383ffff */
.L_x_8:
[----:B-1----:R-:W2:Y:S01]  /*f060*/  LDL.LU R7, [R1+0xd4] ;  /* 0x0000d40001077983 */ /* 0x002ea20000300800 */
[----:B------:R-:W2:Y:S01]  /*f070*/  LDCU.128 UR16, c[0x0][0x390] ;  /* 0x00007200ff1077ac */ /* 0x000ea20008000c00 */
[C---:B------:R-:W-:Y:S02]  /*f080*/  VIADD R5, R0.reuse, 0x2 ;  /* 0x0000000200057836 */ /* 0x040fe40000000000 */
[C---:B------:R-:W-:Y:S01]  /*f090*/  VIADD R6, R0.reuse, 0x1 ;  /* 0x0000000100067836 */ /* 0x040fe20000000000 */
[----:B------:R-:W1:Y:S01]  /*f0a0*/  LDCU UR6, c[0x0][0x3b8] ;  /* 0x00007700ff0677ac */ /* 0x000e620008000800 */
[C---:B------:R-:W-:Y:S02]  /*f0b0*/  VIADD R3, R0.reuse, 0x3 ;  /* 0x0000000300037836 */ /* 0x040fe40000000000 */
[C---:B------:R-:W-:Y:S01]  /*f0c0*/  VIADD R99, R0.reuse, 0x4 ;  /* 0x0000000400637836 */ /* 0x040fe20000000000 */
[----:B------:R-:W3:Y:S01]  /*f0d0*/  LDCU UR5, c[0x0][0x3b4] ;  /* 0x00007680ff0577ac */ /* 0x000ee20008000800 */
[----:B-1----:R-:W-:Y:S01]  /*f0e0*/  IMAD R4, R0, UR6, RZ ;  /* 0x0000000600047c24 */ /* 0x002fe2000f8e02ff */
[C---:B--2---:R-:W-:Y:S01]  /*f0f0*/  ISETP.GE.AND P0, PT, R7.reuse, UR18, PT ;  /* 0x0000001207007c0c */ /* 0x044fe2000bf06270 */
[----:B---3--:R-:W-:-:S03]  /*f100*/  IMAD R2, R7, UR5, RZ ;  /* 0x0000000507027c24 */ /* 0x008fc6000f8e02ff */
[----:B------:R-:W-:Y:S01]  /*f110*/  ISETP.LT.AND P3, PT, R5, UR19, !P0 ;  /* 0x0000001305007c0c */ /* 0x000fe2000c761270 */
[----:B------:R-:W-:Y:S01]  /*f120*/  VIADD R5, R4, UR6 ;  /* 0x0000000604057c36 */ /* 0x000fe20008000000 */
[----:B------:R-:W-:Y:S02]  /*f130*/  ISETP.LT.AND P4, PT, R6, UR19, !P0 ;  /* 0x0000001306007c0c */ /* 0x000fe4000c781270 */
[----:B------:R-:W-:Y:S01]  /*f140*/  ISETP.LT.AND P6, PT, R3, UR19, !P0 ;  /* 0x0000001303007c0c */ /* 0x000fe2000c7c1270 */
[----:B------:R-:W-:Y:S01]  /*f150*/  VIADD R6, R5, UR6 ;  /* 0x0000000605067c36 */ /* 0x000fe20008000000 */
[----:B------:R-:W-:-:S03]  /*f160*/  LEA R3, P5, R2, UR16, 0x2 ;  /* 0x0000001002037c11 */ /* 0x000fc6000f8a10ff */
[----:B------:R-:W-:Y:S01]  /*f170*/  VIADD R7, R6, UR6 ;  /* 0x0000000606077c36 */ /* 0x000fe20008000000 */
[----:B------:R-:W-:Y:S09]  /*f180*/  @!P2 BRA `(.L_x_12) ;  /* 0x000000000010a947 */ /* 0x000ff20003800000 */
[----:B------:R-:W-:-:S06]  /*f190*/  USHF.L.U32 UR4, UR4, 0x1f, URZ ;  /* 0x0000001f04047899 */ /* 0x000fcc00080006ff */
[----:B------:R-:W-:-:S04]  /*f1a0*/  IMAD.U32 R8, RZ, RZ, UR4 ;  /* 0x00000004ff087e24 */ /* 0x000fc8000f8e00ff */
[----:B------:R-:W1:Y:S02]  /*f1b0*/  SYNCS.PHASECHK.TRANS64.TRYWAIT P2, [UR8], R8 ;  /* 0x00000008ff0075a7 */ /* 0x000e640008041108 */
[----:B-1----:R-:W-:Y:S05]  /*f1c0*/  @!P2 BRA `(.L_x_13) ;  /* 0x0000001800aca947 */ /* 0x002fea0003800000 */
.L_x_12:
[----:B------:R-:W-:-:S04]  /*f1d0*/  DEPBAR.LE SB0, 0x0 ;  /* 0x000080000000791a */ /* 0x000fc80000000000 */
[----:B------:R-:W-:Y:S01]  /*f1e0*/  BAR.SYNC.DEFER_BLOCKING 0x0 ;  /* 0x0000000000007b1d */ /* 0x000fe20000010000 */
[----:B------:R-:W-:Y:S01]  /*f1f0*/  VIADD R8, R7, UR6 ;  /* 0x0000000607087c36 */ /* 0x000fe20008000000 */
[----:B------:R-:W-:Y:S01]  /*f200*/  LEA.HI.X.SX32 R2, R2, UR17, 0x2, P5 ;  /* 0x0000001102027c11 */ /* 0x000fe2000a8f16ff */
[----:B------:R-:W-:Y:S01]  /*f210*/  VIADD R101, R0, 0x5 ;  /* 0x0000000500657836 */ /* 0x000fe20000000000 */
[CC--:B------:R-:W-:Y:S01]  /*f220*/  LEA R70, P2, R5.reuse, R3.reuse, 0x2 ;  /* 0x0000000305467211 */ /* 0x0c0fe200078410ff */
[----:B------:R-:W-:Y:S01]  /*f230*/  VIADD R79, R8, UR6 ;  /* 0x00000006084f7c36 */ /* 0x000fe20008000000 */
[-C--:B------:R-:W-:Y:S01]  /*f240*/  LEA R68, P5, R4, R3.reuse, 0x2 ;  /* 0x0000000304447211 */ /* 0x080fe200078a10ff */
[----:B------:R-:W-:Y:S01]  /*f250*/  VIADD R102, R0, 0x6 ;  /* 0x0000000600667836 */ /* 0x000fe20000000000 */
[----:B------:R-:W-:Y:S01]  /*f260*/  LEA.HI.X.SX32 R71, R5, R2, 0x2, P2 ;  /* 0x0000000205477211 */ /* 0x000fe200010f16ff */
[----:B------:R-:W-:Y:S01]  /*f270*/  VIADD R81, R79, UR6 ;  /* 0x000000064f517c36 */ /* 0x000fe20008000000 */
[----:B------:R-:W-:-:S02]  /*f280*/  LEA R74, P2, R7, R3, 0x2 ;  /* 0x00000003074a7211 */ /* 0x000fc400078410ff */
[-C--:B------:R-:W-:Y:S01]  /*f290*/  LEA.HI.X.SX32 R69, R4, R2.reuse, 0x2, P5 ;  /* 0x0000000204457211 */ /* 0x080fe200028f16ff */
[----:B------:R-:W-:Y:S01]  /*f2a0*/  VIADD R83, R81, UR6 ;  /* 0x0000000651537c36 */ /* 0x000fe20008000000 */
[-C--:B------:R-:W-:Y:S02]  /*f2b0*/  LEA.HI.X.SX32 R75, R7, R2.reuse, 0x2, P2 ;  /* 0x00000002074b7211 */ /* 0x080fe400010f16ff */
[-C--:B------:R-:W-:Y:S01]  /*f2c0*/  LEA R80, P2, R81, R3.reuse, 0x2 ;  /* 0x0000000351507211 */ /* 0x080fe200078410ff */
[----:B------:R-:W-:Y:S01]  /*f2d0*/  VIADD R85, R83, UR6 ;  /* 0x0000000653557c36 */ /* 0x000fe20008000000 */
[CC--:B------:R-:W-:Y:S02]  /*f2e0*/  LEA R72, P5, R6.reuse, R3.reuse, 0x2 ;  /* 0x0000000306487211 */ /* 0x0c0fe400078a10ff */
[-C--:B------:R-:W-:Y:S01]  /*f2f0*/  LEA.HI.X.SX32 R81, R81, R2.reuse, 0x2, P2 ;  /* 0x0000000251517211 */ /* 0x080fe200010f16ff */
[C---:B------:R-:W-:Y:S01]  /*f300*/  VIADD R87, R85.reuse, UR6 ;  /* 0x0000000655577c36 */ /* 0x040fe20008000000 */
[----:B------:R-:W-:Y:S01]  /*f310*/  LEA R84, P2, R85, R3, 0x2 ;  /* 0x0000000355547211 */ /* 0x000fe200078410ff */
[----:B------:R-:W1:Y:S02]  /*f320*/  @!P1 SYNCS.CCTL.IV [UR11+0x28000] ;  /* 0x02800000ff0099b1 */ /* 0x000e64000800000b */
[----:B-1----:R-:W-:Y:S01]  /*f330*/  BAR.SYNC.DEFER_BLOCKING 0x0 ;  /* 0x0000000000007b1d */ /* 0x002fe20000010000 */
[----:B------:R-:W-:Y:S01]  /*f340*/  VIADD R89, R87, UR6 ;  /* 0x0000000657597c36 */ /* 0x000fe20008000000 */
[----:B------:R-:W-:-:S02]  /*f350*/  LEA.HI.X.SX32 R73, R6, R2, 0x2, P5 ;  /* 0x0000000206497211 */ /* 0x000fc400028f16ff */
[-C--:B------:R-:W-:Y:S01]  /*f360*/  LEA.HI.X.SX32 R85, R85, R2.reuse, 0x2, P2 ;  /* 0x0000000255557211 */ /* 0x080fe200010f16ff */
[C---:B------:R-:W-:Y:S01]  /*f370*/  VIADD R91, R89.reuse, UR6 ;  /* 0x00000006595b7c36 */ /* 0x040fe20008000000 */
[----:B------:R-:W-:Y:S02]  /*f380*/  LEA R88, P2, R89, R3, 0x2 ;  /* 0x0000000359587211 */ /* 0x000fe400078410ff */
[----:B------:R-:W-:Y:S01]  /*f390*/  ISETP.LT.AND P5, PT, R0, UR19, !P0 ;  /* 0x0000001300007c0c */ /* 0x000fe2000c7a1270 */
[----:B------:R-:W-:Y:S01]  /*f3a0*/  VIADD R93, R91, UR6 ;  /* 0x000000065b5d7c36 */ /* 0x000fe20008000000 */
[----:B------:R-:W-:-:S03]  /*f3b0*/  LEA.HI.X.SX32 R89, R89, R2, 0x2, P2 ;  /* 0x0000000259597211 */ /* 0x000fc600010f16ff */
[C---:B------:R-:W-:Y:S01]  /*f3c0*/  VIADD R95, R93.reuse, UR6 ;  /* 0x000000065d5f7c36 */ /* 0x040fe20008000000 */
[----:B------:R-:W-:-:S03]  /*f3d0*/  LEA R92, P2, R93, R3, 0x2 ;  /* 0x000000035d5c7211 */ /* 0x000fc600078410ff */
[----:B------:R-:W-:Y:S01]  /*f3e0*/  VIADD R97, R95, UR6 ;  /* 0x000000065f617c36 */ /* 0x000fe20008000000 */
[----:B------:R-:W-:-:S03]  /*f3f0*/  LEA.HI.X.SX32 R93, R93, R2, 0x2, P2 ;  /* 0x000000025d5d7211 */ /* 0x000fc600010f16ff */
[C---:B------:R-:W-:Y:S01]  /*f400*/  VIADD R100, R97.reuse, UR6 ;  /* 0x0000000661647c36 */ /* 0x040fe20008000000 */
[CC--:B------:R-:W-:Y:S01]  /*f410*/  LEA R96, P2, R97.reuse, R3.reuse, 0x2 ;  /* 0x0000000361607211 */ /* 0x0c0fe200078410ff */
[----:B------:R-:W1:Y:S01]  /*f420*/  @!P1 SYNCS.CCTL.IV [UR11+0x28008] ;  /* 0x02800800ff0099b1 */ /* 0x000e62000800000b */
[CC--:B------:R-:W-:Y:S02]  /*f430*/  LEA R76, P1, R8.reuse, R3.reuse, 0x2 ;  /* 0x00000003084c7211 */ /* 0x0c0fe400078210ff */
[-C--:B------:R-:W-:Y:S02]  /*f440*/  LEA.HI.X.SX32 R97, R97, R2.reuse, 0x2, P2 ;  /* 0x0000000261617211 */ /* 0x080fe400010f16ff */
[-C--:B------:R-:W-:Y:S02]  /*f450*/  LEA.HI.X.SX32 R77, R8, R2.reuse, 0x2, P1 ;  /* 0x00000002084d7211 */ /* 0x080fe400008f16ff */
[----:B------:R-:W-:Y:S01]  /*f460*/  LEA R78, P1, R79, R3, 0x2 ;  /* 0x000000034f4e7211 */ /* 0x000fe200078210ff */
[----:B------:R-:W2:Y:S01]  /*f470*/  LDTM.x64 R4, tmem[UR12] ;  /* 0x0000000c000479ee */ /* 0x000ea20008340000 */
[----:B------:R-:W-:Y:S01]  /*f480*/  ISETP.LT.AND P2, PT, R99, UR19, !P0 ;  /* 0x0000001363007c0c */ /* 0x000fe2000c741270 */
[----:B------:R-:W-:Y:S01]  /*f490*/  NOP ;  /* 0x0000000000007918 */ /* 0x000fe20000000000 */
[----:B------:R-:W-:-:S02]  /*f4a0*/  LEA.HI.X.SX32 R79, R79, R2, 0x2, P1 ;  /* 0x000000024f4f7211 */ /* 0x000fc400008f16ff */
[----:B------:R-:W-:-:S04]  /*f4b0*/  LEA R82, P1, R83, R3, 0x2 ;  /* 0x0000000353527211 */ /* 0x000fc800078210ff */
[----:B------:R-:W-:Y:S02]  /*f4c0*/  LEA.HI.X.SX32 R83, R83, R2, 0x2, P1 ;  /* 0x0000000253537211 */ /* 0x000fe400008f16ff */
[----:B------:R-:W-:-:S04]  /*f4d0*/  LEA R86, P1, R87, R3, 0x2 ;  /* 0x0000000357567211 */ /* 0x000fc800078210ff */
[----:B------:R-:W-:Y:S02]  /*f4e0*/  LEA.HI.X.SX32 R87, R87, R2, 0x2, P1 ;  /* 0x0000000257577211 */ /* 0x000fe400008f16ff */
[----:B------:R-:W-:-:S04]  /*f4f0*/  LEA R90, P1, R91, R3, 0x2 ;  /* 0x000000035b5a7211 */ /* 0x000fc800078210ff */
[-C--:B------:R-:W-:Y:S02]  /*f500*/  LEA.HI.X.SX32 R91, R91, R2.reuse, 0x2, P1 ;  /* 0x000000025b5b7211 */ /* 0x080fe400008f16ff */
[CC--:B------:R-:W-:Y:S01]  /*f510*/  LEA R94, P1, R95.reuse, R3.reuse, 0x2 ;  /* 0x000000035f5e7211 */ /* 0x0c0fe200078210ff */
[----:B--2---:R2:W-:Y:S01]  /*f520*/  @P5 STG.E desc[UR28][R68.64], R4 ;  /* 0x0000000444005986 */ /* 0x0045e2000c10191c */
[----:B------:R-:W-:Y:S01]  /*f530*/  ISETP.LT.AND P5, PT, R102, UR19, !P0 ;  /* 0x0000001366007c0c */ /* 0x000fe2000c7a1270 */
[----:B------:R-:W-:Y:S01]  /*f540*/  VIADD R102, R0, 0x8 ;  /* 0x0000000800667836 */ /* 0x000fe20000000000 */
[----:B------:R-:W-:Y:S01]  /*f550*/  LEA.HI.X.SX32 R95, R95, R2, 0x2, P1 ;  /* 0x000000025f5f7211 */ /* 0x000fe200008f16ff */
[----:B------:R3:W-:Y:S01]  /*f560*/  @P4 STG.E desc[UR28][R70.64], R5 ;  /* 0x0000000546004986 */ /* 0x0007e2000c10191c */
[----:B------:R-:W-:-:S03]  /*f570*/  LEA R98, P1, R100, R3, 0x2 ;  /* 0x0000000364627211 */ /* 0x000fc600078210ff */
[----:B------:R4:W-:Y:S01]  /*f580*/  @P3 STG.E desc[UR28][R72.64], R6 ;  /* 0x0000000648003986 */ /* 0x0009e2000c10191c */
[C---:B------:R-:W-:Y:S01]  /*f590*/  LEA.HI.X.SX32 R99, R100.reuse, R2, 0x2, P1 ;  /* 0x0000000264637211 */ /* 0x040fe200008f16ff */
[----:B------:R-:W-:Y:S01]  /*f5a0*/  VIADD R100, R100, UR6 ;  /* 0x0000000664647c36 */ /* 0x000fe20008000000 */
[----:B------:R-:W-:Y:S01]  /*f5b0*/  ISETP.LT.AND P1, PT, R101, UR19, !P0 ;  /* 0x0000001365007c0c */ /* 0x000fe2000c721270 */
[----:B------:R-:W-:Y:S01]  /*f5c0*/  VIADD R101, R0, 0x7 ;  /* 0x0000000700657836 */ /* 0x000fe20000000000 */
[----:B------:R-:W-:Y:S01]  /*f5d0*/  ISETP.LT.AND P3, PT, R102, UR19, !P0 ;  /* 0x0000001366007c0c */ /* 0x000fe2000c761270 */
[C---:B--2---:R-:W-:Y:S01]  /*f5e0*/  VIADD R4, R0.reuse, 0xb ;  /* 0x0000000b00047836 */ /* 0x044fe20000000000 */
[----:B------:R2:W-:Y:S01]  /*f5f0*/  @P6 STG.E desc[UR28][R74.64], R7 ;  /* 0x000000074a006986 */ /* 0x0005e2000c10191c */
[C---:B------:R-:W-:Y:S01]  /*f600*/  VIADD R68, R0.reuse, 0xa ;  /* 0x0000000a00447836 */ /* 0x040fe20000000000 */
[----:B------:R-:W-:Y:S01]  /*f610*/  ISETP.LT.AND P4, PT, R101, UR19, !P0 ;  /* 0x0000001365007c0c */ /* 0x000fe2000c781270 */
[C---:B------:R-:W-:Y:S01]  /*f620*/  VIADD R101, R0.reuse, 0x9 ;  /* 0x0000000900657836 */ /* 0x040fe20000000000 */
[----:B------:R5:W-:Y:S01]  /*f630*/  @P2 STG.E desc[UR28][R76.64], R8 ;  /* 0x000000084c002986 */ /* 0x000be2000c10191c */
[----:B---3--:R-:W-:Y:S01]  /*f640*/  VIADD R5, R0, 0xc ;  /* 0x0000000c00057836 */ /* 0x008fe20000000000 */
[----:B------:R-:W-:Y:S01]  /*f650*/  ISETP.LT.AND P2, PT, R68, UR19, !P0 ;  /* 0x0000001344007c0c */ /* 0x000fe2000c741270 */
[----:B----4-:R-:W-:Y:S01]  /*f660*/  VIADD R6, R0, 0x14 ;  /* 0x0000001400067836 */ /* 0x010fe20000000000 */
[----:B------:R-:W-:Y:S01]  /*f670*/  ISETP.LT.AND P6, PT, R101, UR19, !P0 ;  /* 0x0000001365007c0c */ /* 0x000fe2000c7c1270 */
[----:B------:R3:W-:Y:S01]  /*f680*/  @P1 STG.E desc[UR28][R78.64], R9 ;  /* 0x000000094e001986 */ /* 0x0007e2000c10191c */
[----:B------:R-:W-:Y:S01]  /*f690*/  ISETP.LT.AND P1, PT, R4, UR19, !P0 ;  /* 0x0000001304007c0c */ /* 0x000fe2000c721270 */
[----:B------:R-:W-:-:S02]  /*f6a0*/  VIADD R4, R0, 0xd ;  /* 0x0000000d00047836 */ /* 0x000fc40000000000 */
[----:B------:R4:W-:Y:S01]  /*f6b0*/  @P5 STG.E desc[UR28][R80.64], R10 ;  /* 0x0000000a50005986 */ /* 0x0009e2000c10191c */
[----:B------:R-:W-:Y:S01]  /*f6c0*/  ISETP.LT.AND P5, PT, R5, UR19, !P0 ;  /* 0x0000001305007c0c */ /* 0x000fe2000c7a1270 */
[----:B------:R-:W-:Y:S02]  /*f6d0*/  VIADD R5, R0, 0xe ;  /* 0x0000000e00057836 */ /* 0x000fe40000000000 */
[----:B------:R1:W-:Y:S01]  /*f6e0*/  @P4 STG.E desc[UR28][R82.64], R11 ;  /* 0x0000000b52004986 */ /* 0x0003e2000c10191c */
[----:B------:R-:W-:Y:S01]  /*f6f0*/  ISETP.LT.AND P4, PT, R4, UR19, !P0 ;  /* 0x0000001304007c0c */ /* 0x000fe2000c781270 */
[C---:B------:R-:W-:Y:S02]  /*f700*/  VIADD R4, R0.reuse, 0xf ;  /* 0x0000000f00047836 */ /* 0x040fe40000000000 */
[----:B------:R1:W-:Y:S01]  /*f710*/  @P3 STG.E desc[UR28][R84.64], R12 ;  /* 0x0000000c54003986 */ /* 0x0003e2000c10191c */
[----:B------:R-:W-:Y:S01]  /*f720*/  ISETP.LT.AND P3, PT, R5, UR19, !P0 ;  /* 0x0000001305007c0c */ /* 0x000fe2000c761270 */
[----:B------:R-:W-:-:S02]  /*f730*/  VIADD R5, R0, 0x10 ;  /* 0x0000001000057836 */ /* 0x000fc40000000000 */
[----:B------:R1:W-:Y:S01]  /*f740*/  @P6 STG.E desc[UR28][R86.64], R13 ;  /* 0x0000000d56006986 */ /* 0x0003e2000c10191c */
[----:B------:R-:W-:Y:S01]  /*f750*/  ISETP.LT.AND P6, PT, R4, UR19, !P0 ;  /* 0x0000001304007c0c */ /* 0x000fe2000c7c1270 */
[C---:B------:R-:W-:Y:S02]  /*f760*/  VIADD R4, R0.reuse, 0x11 ;  /* 0x0000001100047836 */ /* 0x040fe40000000000 */
[----:B------:R-:W-:Y:S01]  /*f770*/  @P2 STG.E desc[UR28][R88.64], R14 ;  /* 0x0000000e58002986 */ /* 0x000fe2000c10191c */
[----:B------:R-:W-:Y:S01]  /*f780*/  ISETP.LT.AND P2, PT, R5, UR19, !P0 ;  /* 0x0000001305007c0c */ /* 0x000fe2000c741270 */
[----:B------:R-:W-:Y:S02]  /*f790*/  VIADD R5, R0, 0x12 ;  /* 0x0000001200057836 */ /* 0x000fe40000000000 */
[----:B------:R-:W-:Y:S01]  /*f7a0*/  @P1 STG.E desc[UR28][R90.64], R15 ;  /* 0x0000000f5a001986 */ /* 0x000fe2000c10191c */
[----:B------:R-:W-:Y:S01]  /*f7b0*/  ISETP.LT.AND P1, PT, R4, UR19, !P0 ;  /* 0x0000001304007c0c */ /* 0x000fe2000c721270 */
[----:B------:R-:W-:-:S02]  /*f7c0*/  VIADD R4, R0, 0x13 ;  /* 0x0000001300047836 */ /* 0x000fc40000000000 */
[----:B------:R1:W-:Y:S01]  /*f7d0*/  @P5 STG.E desc[UR28][R92.64], R16 ;  /* 0x000000105c005986 */ /* 0x0003e2000c10191c */
[----:B--2---:R-:W-:Y:S01]  /*f7e0*/  VIADD R7, R100, UR6 ;  /* 0x0000000664077c36 */ /* 0x004fe20008000000 */
[----:B------:R-:W-:Y:S01]  /*f7f0*/  ISETP.LT.AND P5, PT, R5, UR19, !P0 ;  /* 0x0000001305007c0c */ /* 0x000fe2000c7a1270 */
[----:B-----5:R-:W-:Y:S01]  /*f800*/  VIADD R8, R0, 0x15 ;  /* 0x0000001500087836 */ /* 0x020fe20000000000 */
[----:B------:R-:W-:Y:S01]  /*f810*/  @P4 STG.E desc[UR28][R94.64], R17 ;  /* 0x000000115e004986 */ /* 0x000fe2000c10191c */
[----:B------:R-:W-:Y:S01]  /*f820*/  ISETP.LT.AND P4, PT, R4, UR19, !P0 ;  /* 0x0000001304007c0c */ /* 0x000fe2000c781270 */
[----:B---3--:R-:W-:Y:S02]  /*f830*/  VIADD R9, R7, UR6 ;  /* 0x0000000607097c36 */ /* 0x008fe40008000000 */
[----:B------:R-:W-:Y:S01]  /*f840*/  @P3 STG.E desc[UR28][R96.64], R18 ;  /* 0x0000001260003986 */ /* 0x000fe2000c10191c */
[----:B------:R-:W-:Y:S01]  /*f850*/  LEA R4, P3, R100, R3, 0x2 ;  /* 0x0000000364047211 */ /* 0x000fe200078610ff */
[----:B----4-:R-:W-:-:S02]  /*f860*/  VIADD R10, R0, 0x16 ;  /* 0x00000016000a7836 */ /* 0x010fc40000000000 */
[----:B------:R-:W-:Y:S01]  /*f870*/  @P6 STG.E desc[UR28][R98.64], R19 ;  /* 0x0000001362006986 */ /* 0x000fe2000c10191c */
[-C--:B------:R-:W-:Y:S01]  /*f880*/  LEA.HI.X.SX32 R5, R100, R2.reuse, 0x2, P3 ;  /* 0x0000000264057211 */ /* 0x080fe200018f16ff */
[----:B-1----:R-:W-:Y:S01]  /*f890*/  VIADD R11, R9, UR6 ;  /* 0x00000006090b7c36 */ /* 0x002fe20008000000 */
[----:B------:R-:W-:Y:S01]  /*f8a0*/  ISETP.LT.AND P3, PT, R6, UR19, !P0 ;  /* 0x0000001306007c0c */ /* 0x000fe2000c761270 */
[----:B------:R-:W-:Y:S01]  /*f8b0*/  VIADD R12, R0, 0x17 ;  /* 0x00000017000c7836 */ /* 0x000fe20000000000 */
[CC--:B------:R-:W-:Y:S01]  /*f8c0*/  LEA R6, P6, R7.reuse, R3.reuse, 0x2 ;  /* 0x0000000307067211 */ /* 0x0c0fe200078c10ff */
[----:B------:R1:W-:Y:S01]  /*f8d0*/  @P2 STG.E desc[UR28][R4.64], R20 ;  /* 0x0000001404002986 */ /* 0x0003e2000c10191c */
[----:B------:R-:W-:Y:S01]  /*f8e0*/  ISETP.LT.AND P2, PT, R8, UR19, !P0 ;  /* 0x0000001308007c0c */ /* 0x000fe2000c741270 */
[C---:B------:R-:W-:Y:S01]  /*f8f0*/  VIADD R13, R0.reuse, 0x18 ;  /* 0x00000018000d7836 */ /* 0x040fe20000000000 */
[----:B------:R-:W-:Y:S01]  /*f900*/  LEA.HI.X.SX32 R7, R7, R2, 0x2, P6 ;  /* 0x0000000207077211 */ /* 0x000fe200030f16ff */
[----:B------:R-:W-:Y:S01]  /*f910*/  VIADD R16, R0, 0x3e ;  /* 0x0000003e00107836 */ /* 0x000fe20000000000 */
[----:B------:R-:W-:-:S03]  /*f920*/  LEA R8, P6, R9, R3, 0x2 ;  /* 0x0000000309087211 */ /* 0x000fc600078c10ff */
[----:B------:R2:W-:Y:S01]  /*f930*/  @P1 STG.E desc[UR28][R6.64], R21 ;  /* 0x0000001506001986 */ /* 0x0005e2000c10191c */
[-C--:B------:R-:W-:Y:S02]  /*f940*/  LEA.HI.X.SX32 R9, R9, R2.reuse, 0x2, P6 ;  /* 0x0000000209097211 */ /* 0x080fe400030f16ff */
[----:B------:R-:W-:Y:S01]  /*f950*/  ISETP.LT.AND P1, PT, R10, UR19, !P0 ;  /* 0x000000130a007c0c */ /* 0x000fe2000c721270 */
[C---:B-1----:R-:W-:Y:S01]  /*f960*/  VIADD R5, R11.reuse, UR6 ;  /* 0x000000060b057c36 */ /* 0x042fe20008000000 */
[-C--:B------:R-:W-:Y:S01]  /*f970*/  LEA R10, P6, R11, R3.reuse, 0x2 ;  /* 0x000000030b0a7211 */ /* 0x080fe200078c10ff */
[----:B------:R1:W-:Y:S01]  /*f980*/  @P5 STG.E desc[UR28][R8.64], R22 ;  /* 0x0000001608005986 */ /* 0x0003e2000c10191c */
[----:B------:R-:W-:Y:S01]  /*f990*/  ISETP.LT.AND P5, PT, R12, UR19, !P0 ;  /* 0x000000130c007c0c */ /* 0x000fe2000c7a1270 */
[----:B------:R-:W-:Y:S01]  /*f9a0*/  VIADD R12, R5, UR6 ;  /* 0x00000006050c7c36 */ /* 0x000fe20008000000 */
[----:B------:R-:W-:Y:S02]  /*f9b0*/  LEA.HI.X.SX32 R11, R11, R2, 0x2, P6 ;  /* 0x000000020b0b7211 */ /* 0x000fe400030f16ff */
[----:B------:R-:W-:-:S03]  /*f9c0*/  LEA R4, P6, R5, R3, 0x2 ;  /* 0x0000000305047211 */ /* 0x000fc600078c10ff */
[----:B------:R3:W-:Y:S01]  /*f9d0*/  @P4 STG.E desc[UR28][R10.64], R23 ;  /* 0x000000170a004986 */ /* 0x0007e2000c10191c */
[-C--:B------:R-:W-:Y:S02]  /*f9e0*/  LEA.HI.X.SX32 R5, R5, R2.reuse, 0x2, P6 ;  /* 0x0000000205057211 */ /* 0x080fe400030f16ff */
[-C--:B--2---:R-:W-:Y:S01]  /*f9f0*/  LEA R6, P6, R12, R3.reuse, 0x2 ;  /* 0x000000030c067211 */ /* 0x084fe200078c10ff */
[----:B-1----:R-:W-:Y:S01]  /*fa00*/  VIADD R8, R0, 0x19 ;  /* 0x0000001900087836 */ /* 0x002fe20000000000 */
[----:B------:R-:W-:Y:S01]  /*fa10*/  ISETP.LT.AND P4, PT, R13, UR19, !P0 ;  /* 0x000000130d007c0c */ /* 0x000fe2000c781270 */
[C---:B------:R-:W-:Y:S01]  /*fa20*/  VIADD R9, R12.reuse, UR6 ;  /* 0x000000060c097c36 */ /* 0x040fe20008000000 */
[-C--:B------:R-:W-:Y:S01]  /*fa30*/  LEA.HI.X.SX32 R7, R12, R2.reuse, 0x2, P6 ;  /* 0x000000020c077211 */ /* 0x080fe200030f16ff */
[----:B------:R1:W-:Y:S01]  /*fa40*/  @P3 STG.E desc[UR28][R4.64], R24 ;  /* 0x0000001804003986 */ /* 0x0003e2000c10191c */
[----:B------:R-:W-:Y:S01]  /*fa50*/  ISETP.LT.AND P3, PT, R8, UR19, !P0 ;  /* 0x0000001308007c0c */ /* 0x000fe2000c761270 */
[C---:B------:R-:W-:Y:S01]  /*fa60*/  VIADD R12, R0.reuse, 0x1a ;  /* 0x0000001a000c7836 */ /* 0x040fe20000000000 */
[C---:B------:R-:W-:Y:S01]  /*fa70*/  LEA R8, P6, R9.reuse, R3, 0x2 ;  /* 0x0000000309087211 */ /* 0x040fe200078c10ff */
[C---:B---3--:R-:W-:Y:S01]  /*fa80*/  VIADD R11, R9.reuse, UR6 ;  /* 0x00000006090b7c36 */ /* 0x048fe20008000000 */
[----:B------:R2:W-:Y:S01]  /*fa90*/  @P2 STG.E desc[UR28][R6.64], R25 ;  /* 0x0000001906002986 */ /* 0x0005e2000c10191c */
[----:B------:R-:W-:Y:S01]  /*faa0*/  VIADD R13, R0, 0x1b ;  /* 0x0000001b000d7836 */ /* 0x000fe20000000000 */
[----:B------:R-:W-:-:S02]  /*fab0*/  LEA.HI.X.SX32 R9, R9, R2, 0x2, P6 ;  /* 0x0000000209097211 */ /* 0x000fc400030f16ff */
[----:B------:R-:W-:Y:S01]  /*fac0*/  ISETP.LT.AND P2, PT, R12, UR19, !P0 ;  /* 0x000000130c007c0c */ /* 0x000fe2000c741270 */
[C---:B------:R-:W-:Y:S01]  /*fad0*/  VIADD R12, R11.reuse, UR6 ;  /* 0x000000060b0c7c36 */ /* 0x040fe20008000000 */
[-C--:B------:R-:W-:Y:S01]  /*fae0*/  LEA R10, P6, R11, R3.reuse, 0x2 ;  /* 0x000000030b0a7211 */ /* 0x080fe200078c10ff */
[----:B------:R3:W-:Y:S01]  /*faf0*/  @P1 STG.E desc[UR28][R8.64], R26 ;  /* 0x0000001a08001986 */ /* 0x0007e2000c10191c */
[----:B------:R-:W-:Y:S01]  /*fb00*/  ISETP.LT.AND P1, PT, R13, UR19, !P0 ;  /* 0x000000130d007c0c */ /* 0x000fe2000c721270 */
[----:B------:R-:W-:Y:S01]  /*fb10*/  VIADD R13, R0, 0x1e ;  /* 0x0000001e000d7836 */ /* 0x000fe20000000000 */
[-C--:B------:R-:W-:Y:S02]  /*fb20*/  LEA.HI.X.SX32 R11, R11, R2.reuse, 0x2, P6 ;  /* 0x000000020b0b7211 */ /* 0x080fe400030f16ff */
[-C--:B-1----:R-:W-:Y:S01]  /*fb30*/  LEA R4, P6, R12, R3.reuse, 0x2 ;  /* 0x000000030c047211 */ /* 0x082fe200078c10ff */
[----:B--2---:R-:W-:Y:S02]  /*fb40*/  VIADD R6, R0, 0x1c ;  /* 0x0000001c00067836 */ /* 0x004fe40000000000 */
[C---:B------:R-:W-:Y:S01]  /*fb50*/  VIADD R7, R12.reuse, UR6 ;  /* 0x000000060c077c36 */ /* 0x040fe20008000000 */
[-C--:B------:R-:W-:Y:S01]  /*fb60*/  LEA.HI.X.SX32 R5, R12, R2.reuse, 0x2, P6 ;  /* 0x000000020c057211 */ /* 0x080fe200030f16ff */
[----:B------:R1:W-:Y:S01]  /*fb70*/  @P5 STG.E desc[UR28][R10.64], R27 ;  /* 0x0000001b0a005986 */ /* 0x0003e2000c10191c */
[----:B------:R-:W-:Y:S01]  /*fb80*/  ISETP.LT.AND P5, PT, R6, UR19, !P0 ;  /* 0x0000001306007c0c */ /* 0x000fe2000c7a1270 */
[----:B------:R-:W-:Y:S01]  /*fb90*/  VIADD R12, R0, 0x1d ;  /* 0x0000001d000c7836 */ /* 0x000fe20000000000 */
[C---:B------:R-:W-:Y:S01]  /*fba0*/  LEA R6, P6, R7.reuse, R3, 0x2 ;  /* 0x0000000307067211 */ /* 0x040fe200078c10ff */
[C---:B---3--:R-:W-:Y:S01]  /*fbb0*/  VIADD R9, R7.reuse, UR6 ;  /* 0x0000000607097c36 */ /* 0x048fe20008000000 */
[----:B------:R2:W-:Y:S02]  /*fbc0*/  @P4 STG.E desc[UR28][R4.64], R28 ;  /* 0x0000001c04004986 */ /* 0x0005e4000c10191c */
        /* <DEDUP_REMOVED lines=185> */
[----:B------:R-:W-:Y:S02]  /*10760*/  ISETP.LT.AND P3, PT, R13, UR19, !P0 ;  /* 0x000000130d007c0c */ /* 0x000fe4000c761270 */
[-C--:B------:R-:W-:Y:S02]  /*10770*/  LEA.HI.X.SX32 R5, R5, R2.reuse, 0x2, P6 ;  /* 0x0000000205057211 */ /* 0x080fe400030f16ff */
[CC--:B-1----:R-:W-:Y:S01]  /*10780*/  LEA R6, P6, R12.reuse, R3.reuse, 0x2 ;  /* 0x000000030c067211 */ /* 0x0c2fe200078c10ff */
[----:B--2---:R-:W-:Y:S02]  /*10790*/  VIADD R9, R12, UR6 ;  /* 0x000000060c097c36 */ /* 0x004fe40008000000 */
[----:B------:R-:W-:Y:S01]  /*107a0*/  VIADD R8, R0, 0x3d ;  /* 0x0000003d00087836 */ /* 0x000fe20000000000 */
[----:B------:R-:W-:Y:S01]  /*107b0*/  LEA.HI.X.SX32 R7, R12, R2, 0x2, P6 ;  /* 0x000000020c077211 */ /* 0x000fe200030f16ff */
[C---:B------:R-:W-:Y:S01]  /*107c0*/  VIADD R12, R9.reuse, UR6 ;  /* 0x00000006090c7c36 */ /* 0x040fe20008000000 */
[----:B------:R1:W-:Y:S02]  /*107d0*/  @P2 STG.E desc[UR28][R4.64], R60 ;  /* 0x0000003c04002986 */ /* 0x0003e4000c10191c */
[----:B------:R-:W-:Y:S01]  /*107e0*/  ISETP.LT.AND P2, PT, R8, UR19, !P0 ;  /* 0x0000001308007c0c */ /* 0x000fe2000c741270 */
[----:B------:R-:W-:Y:S01]  /*107f0*/  VIADD R13, R12, UR6 ;  /* 0x000000060c0d7c36 */ /* 0x000fe20008000000 */
[----:B------:R2:W-:Y:S01]  /*10800*/  @P1 STG.E desc[UR28][R6.64], R61 ;  /* 0x0000003d06001986 */ /* 0x0005e2000c10191c */
[----:B------:R-:W-:-:S02]  /*10810*/  LEA R8, P1, R9, R3, 0x2 ;  /* 0x0000000309087211 */ /* 0x000fc400078210ff */
[CC--:B---3--:R-:W-:Y:S01]  /*10820*/  LEA R10, P6, R12.reuse, R3.reuse, 0x2 ;  /* 0x000000030c0a7211 */ /* 0x0c8fe200078c10ff */
[----:B------:R-:W-:Y:S01]  /*10830*/  VIADD R14, R13, UR6 ;  /* 0x000000060d0e7c36 */ /* 0x000fe20008000000 */
[-C--:B------:R-:W-:Y:S02]  /*10840*/  LEA.HI.X.SX32 R9, R9, R2.reuse, 0x2, P1 ;  /* 0x0000000209097211 */ /* 0x080fe400008f16ff */
[-C--:B------:R-:W-:Y:S01]  /*10850*/  LEA.HI.X.SX32 R11, R12, R2.reuse, 0x2, P6 ;  /* 0x000000020c0b7211 */ /* 0x080fe200030f16ff */
[C---:B------:R-:W-:Y:S01]  /*10860*/  VIADD R15, R14.reuse, UR6 ;  /* 0x000000060e0f7c36 */ /* 0x040fe20008000000 */
[CC--:B-1----:R-:W-:Y:S01]  /*10870*/  LEA R4, P1, R13.reuse, R3.reuse, 0x2 ;  /* 0x000000030d047211 */ /* 0x0c2fe200078210ff */
[----:B------:R1:W-:Y:S01]  /*10880*/  @P5 STG.E desc[UR28][R8.64], R62 ;  /* 0x0000003e08005986 */ /* 0x0003e2000c10191c */
[-C--:B------:R-:W-:Y:S01]  /*10890*/  LEA R12, P6, R14, R3.reuse, 0x2 ;  /* 0x000000030e0c7211 */ /* 0x080fe200078c10ff */
[----:B--2---:R-:W-:Y:S01]  /*108a0*/  VIADD R7, R0, 0x3f ;  /* 0x0000003f00077836 */ /* 0x004fe20000000000 */
[-C--:B------:R-:W-:Y:S01]  /*108b0*/  LEA.HI.X.SX32 R5, R13, R2.reuse, 0x2, P1 ;  /* 0x000000020d057211 */ /* 0x080fe200008f16ff */
[C---:B------:R-:W-:Y:S01]  /*108c0*/  VIADD R0, R15.reuse, UR6 ;  /* 0x000000060f007c36 */ /* 0x040fe20008000000 */
[----:B------:R-:W-:Y:S01]  /*108d0*/  LEA.HI.X.SX32 R13, R14, R2, 0x2, P6 ;  /* 0x000000020e0d7211 */ /* 0x000fe200030f16ff */
[----:B------:R1:W-:Y:S01]  /*108e0*/  @P4 STG.E desc[UR28][R10.64], R63 ;  /* 0x0000003f0a004986 */ /* 0x0003e2000c10191c */
[----:B------:R-:W-:-:S02]  /*108f0*/  LEA R6, P6, R15, R3, 0x2 ;  /* 0x000000030f067211 */ /* 0x000fc400078c10ff */
[----:B------:R-:W-:Y:S01]  /*10900*/  ISETP.LT.AND P1, PT, R16, UR19, !P0 ;  /* 0x0000001310007c0c */ /* 0x000fe2000c721270 */
[----:B------:R1:W-:Y:S01]  /*10910*/  @P3 STG.E desc[UR28][R4.64], R64 ;  /* 0x0000004004003986 */ /* 0x0003e2000c10191c */
[----:B------:R-:W-:Y:S02]  /*10920*/  ISETP.LT.AND P0, PT, R7, UR19, !P0 ;  /* 0x0000001307007c0c */ /* 0x000fe4000c701270 */
[----:B------:R-:W-:Y:S01]  /*10930*/  LEA.HI.X.SX32 R7, R15, R2, 0x2, P6 ;  /* 0x000000020f077211 */ /* 0x000fe200030f16ff */
[----:B------:R1:W-:Y:S01]  /*10940*/  @P2 STG.E desc[UR28][R12.64], R65 ;  /* 0x000000410c002986 */ /* 0x0003e2000c10191c */
[----:B------:R-:W-:-:S04]  /*10950*/  LEA R14, P6, R0, R3, 0x2 ;  /* 0x00000003000e7211 */ /* 0x000fc800078c10ff */
[----:B------:R-:W-:-:S03]  /*10960*/  LEA.HI.X.SX32 R15, R0, R2, 0x2, P6 ;  /* 0x00000002000f7211 */ /* 0x000fc600030f16ff */
[----:B------:R1:W-:Y:S04]  /*10970*/  @P1 STG.E desc[UR28][R6.64], R66 ;  /* 0x0000004206001986 */ /* 0x0003e8000c10191c */
[----:B------:R1:W-:Y:S01]  /*10980*/  @P0 STG.E desc[UR28][R14.64], R67 ;  /* 0x000000430e000986 */ /* 0x0003e2000c10191c */
[----:B------:R-:W-:Y:S06]  /*10990*/  BAR.SYNC.DEFER_BLOCKING 0x0 ;  /* 0x0000000000007b1d */ /* 0x000fec0000010000 */
[----:B------:R-:W-:Y:S05]  /*109a0*/  BRA.U UP0, `(.L_x_14) ;  /* 0x0000000100a07547 */ /* 0x000fea000b800000 */
[----:B------:R-:W2:Y:S01]  /*109b0*/  S2UR UR5, SR_CgaCtaId ;  /* 0x00000000000579c3 */ /* 0x000ea20000008800 */
[----:B------:R-:W-:Y:S01]  /*109c0*/  NOP ;  /* 0x0000000000007918 */ /* 0x000fe20000000000 */
[----:B------:R-:W-:Y:S01]  /*109d0*/  UMOV UR4, 0x50 ;  /* 0x0000005000047882 */ /* 0x000fe20000000000 */
[----:B------:R-:W-:Y:S02]  /*109e0*/  IMAD.U32 R0, RZ, RZ, UR10 ;  /* 0x0000000aff007e24 */ /* 0x000fe4000f8e00ff */
[----:B------:R-:W-:Y:S02]  /*109f0*/  IMAD.MOV.U32 R3, RZ, RZ, 0xf ;  /* 0x0000000fff037424 */ /* 0x000fe400078e00ff */
[----:B-1----:R-:W-:Y:S01]  /*10a00*/  IMAD.MOV.U32 R7, RZ, RZ, 0x1 ;  /* 0x00000001ff077424 */ /* 0x002fe200078e00ff */
[----:B------:R-:W-:-:S04]  /*10a10*/  LOP3.LUT R0, R0, 0xffff, RZ, 0xc0, !PT ;  /* 0x0000ffff00007812 */ /* 0x000fc800078ec0ff */
[----:B------:R-:W-:-:S05]  /*10a20*/  SHF.R.U32.HI R0, RZ, 0x5, R0 ;  /* 0x00000005ff007819 */ /* 0x000fca0000011600 */
[----:B------:R-:W-:Y:S01]  /*10a30*/  VIADD R2, R0, 0x10 ;  /* 0x0000001000027836 */ /* 0x000fe20000000000 */
[----:B------:R-:W-:Y:S01]  /*10a40*/  SHF.L.U32 R0, R3, R0, RZ ;  /* 0x0000000003007219 */ /* 0x000fe200000006ff */
[----:B--2---:R-:W-:-:S03]  /*10a50*/  ULEA UR6, UR5, UR4, 0x18 ;  /* 0x0000000405067291 */ /* 0x004fc6000f8ec0ff */
[----:B------:R-:W-:-:S04]  /*10a60*/  SHF.L.U32 R3, R7, R2, RZ ;  /* 0x0000000207037219 */ /* 0x000fc800000006ff */
[----:B------:R-:W-:Y:S02]  /*10a70*/  LOP3.LUT R0, R3, R0, RZ, 0xfc, !PT ;  /* 0x0000000003007212 */ /* 0x000fe400078efcff */
[----:B------:R-:W1:Y:S02]  /*10a80*/  LDS R5, [UR6] ;  /* 0x00000006ff057984 */ /* 0x000e640008000800 */
[C---:B------:R-:W-:Y:S02]  /*10a90*/  LOP3.LUT R2, R0.reuse, 0xffff, RZ, 0xc0, !PT ;  /* 0x0000ffff00027812 */ /* 0x040fe400078ec0ff */
[----:B-1----:R-:W-:-:S04]  /*10aa0*/  LOP3.LUT R3, R0, 0xffff, R5, 0x80, !PT ;  /* 0x0000ffff00037812 */ /* 0x002fc800078e8005 */
[----:B------:R-:W-:-:S13]  /*10ab0*/  ISETP.NE.AND P0, PT, R3, R2, PT ;  /* 0x000000020300720c */ /* 0x000fda0003f05270 */
[----:B------:R-:W-:Y:S05]  /*10ac0*/  @P0 BRA `(.L_x_15) ;  /* 0x0000000000500947 */ /* 0x000fea0003800000 */
[----:B------:R-:W-:Y:S02]  /*10ad0*/  SHF.R.U32.HI R5, RZ, 0x10, R5 ;  /* 0x00000010ff057819 */ /* 0x000fe40000011605 */
[----:B------:R-:W-:-:S04]  /*10ae0*/  SHF.R.U32.HI R2, RZ, 0x10, R0 ;  /* 0x00000010ff027819 */ /* 0x000fc80000011600 */
[----:B------:R-:W-:-:S04]  /*10af0*/  LOP3.LUT R5, R5, R2, RZ, 0xc0, !PT ;  /* 0x0000000205057212 */ /* 0x000fc800078ec0ff */
[----:B------:R-:W-:-:S13]  /*10b00*/  ISETP.NE.AND P0, PT, R5, R2, PT ;  /* 0x000000020500720c */ /* 0x000fda0003f05270 */
[----:B------:R-:W-:Y:S05]  /*10b10*/  @P0 BRA `(.L_x_16) ;  /* 0x0000000000300947 */ /* 0x000fea0003800000 */
[----:B------:R-:W-:Y:S01]  /*10b20*/  R2UR UR4, R0 ;  /* 0x00000000000472ca */ /* 0x000fe200000e0000 */
[----:B------:R-:W-:Y:S01]  /*10b30*/  VOTEU.ANY UR5, UPT, PT ;  /* 0x0000000000057886 */ /* 0x000fe200038e0100 */
[----:B------:R-:W1:Y:S01]  /*10b40*/  S2R R0, SR_LANEID ;  /* 0x0000000000007919 */ /* 0x000e620000000000 */
[----:B------:R-:W-:-:S10]  /*10b50*/  UFLO.U32 UR5, UR5 ;  /* 0x00000005000572bd */ /* 0x000fd400080e0000 */
[----:B------:R-:W-:-:S06]  /*10b60*/  ULOP3.LUT UR4, URZ, UR4, URZ, 0x33, !UPT ;  /* 0x00000004ff047292 */ /* 0x000fcc000f8e33ff */
[----:B------:R-:W-:-:S04]  /*10b70*/  IMAD.U32 R2, RZ, RZ, UR4 ;  /* 0x00000004ff027e24 */ /* 0x000fc8000f8e00ff */
[----:B------:R-:W2:Y:S02]  /*10b80*/  REDUX UR7, R2 ;  /* 0x00000000020773c4 */ /* 0x000ea40000000000 */
[----:B------:R3:W-:Y:S01]  /*10b90*/  UTCATOMSWS.AND URZ, UR4 ;  /* 0x0000000400ff79e3 */ /* 0x0007e20008000000 */
[----:B-1----:R-:W-:Y:S01]  /*10ba0*/  ISETP.EQ.U32.AND P0, PT, R0, UR5, PT ;  /* 0x0000000500007c0c */ /* 0x002fe2000bf02070 */
[----:B--2---:R-:W-:-:S12]  /*10bb0*/  IMAD.U32 R0, RZ, RZ, UR7 ;  /* 0x00000007ff007e24 */ /* 0x004fd8000f8e00ff */
[----:B------:R3:W-:Y:S01]  /*10bc0*/  @P0 ATOMS.AND RZ, [UR6], R0 ;  /* 0x00000000ffff098c */ /* 0x0007e2000a800006 */
[----:B------:R-:W-:Y:S05]  /*10bd0*/  BRA `(.L_x_14) ;  /* 0x0000000000147947 */ /* 0x000fea0003800000 */
.L_x_16:
[----:B------:R-:W-:-:S07]  /*10be0*/  MOV R2, 0x10c00 ;  /* 0x00010c0000027802 */ /* 0x000fce0000000f00 */
[----:B------:R-:W-:Y:S05]  /*10bf0*/  CALL.REL.NOINC `($__internal_0_$__cuda_sm10x_tcgen05_guardrail_trap_col_being_dealloced_not_returned_by_alloc) ;  /* 0x00000000002c7944 */ /* 0x000fea0003c00000 */
[----:B------:R-:W-:Y:S05]  /*10c00*/  BRA `(.L_x_14) ;  /* 0x0000000000087947 */ /* 0x000fea0003800000 */
.L_x_15:
[----:B------:R-:W-:-:S07]  /*10c10*/  MOV R2, 0x10c30 ;  /* 0x00010c3000027802 */ /* 0x000fce0000000f00 */
[----:B------:R-:W-:Y:S05]  /*10c20*/  CALL.REL.NOINC `($__internal_2_$__cuda_sm10x_tcgen05_guardrail_trap_unallocated_columns_being_dealloced) ;  /* 0x0000000000387944 */ /* 0x000fea0003c00000 */
.L_x_14:
[----:B------:R-:W-:Y:S01]  /*10c30*/  NOP ;  /* 0x0000000000007918 */ /* 0x000fe20000000000 */
[----:B---3--:R-:W-:Y:S05]  /*10c40*/  EXIT ;  /* 0x000000000000794d */ /* 0x008fea0003800000 */
.L_x_9:
[----:B------:R-:W1:Y:S02]  /*10c50*/  SYNCS.PHASECHK.TRANS64.TRYWAIT P3, [UR8], R4 ;  /* 0x00000004ff0075a7 */ /* 0x000e640008061108 */
[----:B-1----:R-:W-:Y:S05]  /*10c60*/  @!P3 BRA `(.L_x_9) ;  /* 0xfffffffc00f8b947 */ /* 0x002fea000383ffff */
[----:B------:R-:W-:Y:S05]  /*10c70*/  BRA `(.L_x_17) ;  /* 0xffffffb8002c7947 */ /* 0x000fea000383ffff */
.L_x_13:
[----:B------:R-:W1:Y:S02]  /*10c80*/  SYNCS.PHASECHK.TRANS64.TRYWAIT P2, [UR8], R8 ;  /* 0x00000008ff0075a7 */ /* 0x000e640008041108 */
[----:B-1----:R-:W-:Y:S05]  /*10c90*/  @!P2 BRA `(.L_x_13) ;  /* 0xfffffffc00f8a947 */ /* 0x002fea000383ffff */
[----:B------:R-:W-:Y:S05]  /*10ca0*/  BRA `(.L_x_12) ;  /* 0xffffffe400487947 */ /* 0x000fea000383ffff */
        .weak           $__internal_0_$__cuda_sm10x_tcgen05_guardrail_trap_col_being_dealloced_not_returned_by_alloc
        .type           $__internal_0_$__cuda_sm10x_tcgen05_guardrail_trap_col_being_dealloced_not_returned_by_alloc,@function
        .size           $__internal_0_$__cuda_sm10x_tcgen05_guardrail_trap_col_being_dealloced_not_returned_by_alloc,($__internal_1_$__cuda_sm10x_tcgen05_guardrail_trap_phase_invalid_during_alloc - $__internal_0_$__cuda_sm10x_tcgen05_guardrail_trap_col_being_dealloced_not_returned_by_alloc)
$__internal_0_$__cuda_sm10x_tcgen05_guardrail_trap_col_being_dealloced_not_returned_by_alloc:
[----:B------:R-:W-:Y:S05]  /*10cb0*/  BPT.TRAP 0x1 ;  /* 0x000000040000795c */ /* 0x000fea0000300000 */
[----:B------:R-:W-:-:S04]  /*10cc0*/  IMAD.MOV.U32 R3, RZ, RZ, 0x0 ;  /* 0x00000000ff037424 */ /* 0x000fc800078e00ff */
[----:B------:R-:W-:Y:S05]  /*10cd0*/  RET.REL.NODEC R2 `(matmul_kernel) ;  /* 0xfffffef002c87950 */ /* 0x000fea0003c3ffff */
        .weak           $__internal_1_$__cuda_sm10x_tcgen05_guardrail_trap_phase_invalid_during_alloc
        .type           $__internal_1_$__cuda_sm10x_tcgen05_guardrail_trap_phase_invalid_during_alloc,@function
        .size           $__internal_1_$__cuda_sm10x_tcgen05_guardrail_trap_phase_invalid_during_alloc,($__internal_2_$__cuda_sm10x_tcgen05_guardrail_trap_unallocated_columns_being_dealloced - $__internal_1_$__cuda_sm10x_tcgen05_guardrail_trap_phase_invalid_during_alloc)
$__internal_1_$__cuda_sm10x_tcgen05_guardrail_trap_phase_invalid_during_alloc:
[----:B------:R-:W-:Y:S05]  /*10ce0*/  BPT.TRAP 0x1 ;  /* 0x000000040000795c */ /* 0x000fea0000300000 */
[----:B------:R-:W-:-:S04]  /*10cf0*/  IMAD.MOV.U32 R3, RZ, RZ, 0x0 ;  /* 0x00000000ff037424 */ /* 0x000fc800078e00ff */
[----:B------:R-:W-:Y:S05]  /*10d00*/  RET.REL.NODEC R2 `(matmul_kernel) ;  /* 0xfffffef002bc7950 */ /* 0x000fea0003c3ffff */
        .weak           $__internal_2_$__cuda_sm10x_tcgen05_guardrail_trap_unallocated_columns_being_dealloced
        .type           $__internal_2_$__cuda_sm10x_tcgen05_guardrail_trap_unallocated_columns_being_dealloced,@function
        .size           $__internal_2_$__cuda_sm10x_tcgen05_guardrail_trap_unallocated_columns_being_dealloced,(.L_x_21 - $__internal_2_$__cuda_sm10x_tcgen05_guardrail_trap_unallocated_columns_being_dealloced)
$__internal_2_$__cuda_sm10x_tcgen05_guardrail_trap_unallocated_columns_being_dealloced:
[----:B------:R-:W-:Y:S05]  /*10d10*/  BPT.TRAP 0x1 ;  /* 0x000000040000795c */ /* 0x000fea0000300000 */
[----:B------:R-:W-:-:S04]  /*10d20*/  IMAD.MOV.U32 R3, RZ, RZ, 0x0 ;  /* 0x00000000ff037424 */ /* 0x000fc800078e00ff */
[----:B------:R-:W-:Y:S05]  /*10d30*/  RET.REL.NODEC R2 `(matmul_kernel) ;  /* 0xfffffef002b07950 */ /* 0x000fea0003c3ffff */
.L_x_18:
[----:B------:R-:W-:-:S00]  /*10d40*/  BRA `(.L_x_18) ;  /* 0xfffffffc00fc7947 */ /* 0x000fc0000383ffff */
[----:B------:R-:W-:-:S00]  /*10d50*/  NOP ;  /* 0x0000000000007918 */ /* 0x000fc00000000000 */
        /* <DEDUP_REMOVED lines=10> */
.L_x_21:


//--------------------- .nv.shared.matmul_kernel  --------------------------
	.section	.nv.shared.matmul_kernel,"aw",@nobits
	.sectionflags	@""
	.align	16
	.zero		1024


//--------------------- .nv.shared.reserved.0     --------------------------
	.section	.nv.shared.reserved.0,"aw",@nobits
	.align	8
	.weak		__nv_reservedSMEM_offset_0_alias
	.size		__nv_reservedSMEM_offset_0_alias, 0, 64
	.other		__nv_reservedSMEM_offset_0_alias,@"STO_CUDA_RESERVED_SHARED STV_DEFAULT"
__nv_reservedSMEM_offset_0_alias:
	.zero		0
.nv.shared.reserved.0:
	.zero		64
	.weak		__nv_reservedSMEM_allocation_phase
	.type		__nv_reservedSMEM_allocation_phase,@object
	.size		__nv_reservedSMEM_allocation_phase,(.L_0 - __nv_reservedSMEM_allocation_phase)
__nv_reservedSMEM_allocation_phase:
	.zero		1
.L_0:
	.zero		7
	.weak		__nv_reservedSMEM_devtool_atexit_pc
	.type		__nv_reservedSMEM_devtool_atexit_pc,@object
	.size		__nv_reservedSMEM_devtool_atexit_pc,(__nv_reservedSMEM_allocation_mask - __nv_reservedSMEM_devtool_atexit_pc)
__nv_reservedSMEM_devtool_atexit_pc:
	.zero		8
	.weak		__nv_reservedSMEM_allocation_mask
	.type		__nv_reservedSMEM_allocation_mask,@object
	.size		__nv_reservedSMEM_allocation_mask,(.L_2 - __nv_reservedSMEM_allocation_mask)
__nv_reservedSMEM_allocation_mask:
	.zero		4
.L_2:


//--------------------- .nv.constant0.matmul_kernel --------------------------
	.section	.nv.constant0.matmul_kernel,"a",@progbits
	.sectionflags	@""
	.align	4
.nv.constant0.matmul_kernel:
	.zero		976


//--------------------- SYMBOLS --------------------------

	.type		.nv.reservedSmem.offset0,@object
	.size		.nv.reservedSmem.offset0,0x4
	.type		.nv.reservedSmem.cap,@object
	.size		.nv.reservedSmem.cap,0x4
